//
// Generated by NVIDIA NVVM Compiler
//
// Compiler Build ID: CL-36424714
// Cuda compilation tools, release 13.0, V13.0.88
// Based on NVVM 20.0.0
//

.version 9.0
.target sm_100
.address_size 64

	// .globl	_Z8sgemm_v0iiiPfS_S_
// _ZZ16sgemm_double_bufILi64ELi8ELi64ELi4ELi4EEvPfS0_S0_iiiiiiiiiE4sm_A has been demoted
// _ZZ16sgemm_double_bufILi64ELi8ELi64ELi4ELi4EEvPfS0_S0_iiiiiiiiiE4sm_B has been demoted

.visible .entry _Z8sgemm_v0iiiPfS_S_(
	.param .u32 _Z8sgemm_v0iiiPfS_S__param_0,
	.param .u32 _Z8sgemm_v0iiiPfS_S__param_1,
	.param .u32 _Z8sgemm_v0iiiPfS_S__param_2,
	.param .u64 .ptr .align 1 _Z8sgemm_v0iiiPfS_S__param_3,
	.param .u64 .ptr .align 1 _Z8sgemm_v0iiiPfS_S__param_4,
	.param .u64 .ptr .align 1 _Z8sgemm_v0iiiPfS_S__param_5
)
{
	.reg .pred 	%p<13>;
	.reg .b32 	%r<46>;
	.reg .b32 	%f<68>;
	.reg .b64 	%rd<40>;

	ld.param.u32 	%r22, [_Z8sgemm_v0iiiPfS_S__param_0];
	ld.param.u32 	%r23, [_Z8sgemm_v0iiiPfS_S__param_1];
	ld.param.u32 	%r21, [_Z8sgemm_v0iiiPfS_S__param_2];
	ld.param.u64 	%rd5, [_Z8sgemm_v0iiiPfS_S__param_3];
	ld.param.u64 	%rd6, [_Z8sgemm_v0iiiPfS_S__param_4];
	ld.param.u64 	%rd4, [_Z8sgemm_v0iiiPfS_S__param_5];
	cvta.to.global.u64 	%rd1, %rd6;
	cvta.to.global.u64 	%rd2, %rd5;
	mov.u32 	%r24, %ctaid.x;
	mov.u32 	%r25, %ntid.x;
	mov.u32 	%r26, %tid.x;
	mad.lo.s32 	%r1, %r24, %r25, %r26;
	mov.u32 	%r27, %ctaid.y;
	mov.u32 	%r28, %ntid.y;
	mov.u32 	%r29, %tid.y;
	mad.lo.s32 	%r30, %r27, %r28, %r29;
	setp.ge.s32 	%p1, %r1, %r22;
	setp.ge.s32 	%p2, %r30, %r23;
	or.pred  	%p3, %p1, %p2;
	@%p3 bra 	$L__BB0_14;
	setp.lt.s32 	%p4, %r21, 1;
	mov.f32 	%f67, 0f00000000;
	@%p4 bra 	$L__BB0_13;
	mul.lo.s32 	%r3, %r21, %r1;
	and.b32  	%r4, %r21, 7;
	setp.lt.u32 	%p5, %r21, 8;
	mov.f32 	%f67, 0f00000000;
	mov.b32 	%r44, 0;
	@%p5 bra 	$L__BB0_5;
	and.b32  	%r44, %r21, 2147483640;
	neg.s32 	%r42, %r44;
	shl.b32 	%r7, %r23, 3;
	add.s64 	%rd3, %rd2, 16;
	mov.f32 	%f67, 0f00000000;
	mul.wide.s32 	%rd11, %r23, 4;
	mov.u32 	%r40, %r3;
	mov.u32 	%r41, %r30;
$L__BB0_4:
	.pragma "nounroll";
	mul.wide.s32 	%rd7, %r40, 4;
	add.s64 	%rd8, %rd3, %rd7;
	ld.global.f32 	%f17, [%rd8+-16];
	mul.wide.s32 	%rd9, %r41, 4;
	add.s64 	%rd10, %rd1, %rd9;
	ld.global.f32 	%f18, [%rd10];
	fma.rn.f32 	%f19, %f17, %f18, %f67;
	ld.global.f32 	%f20, [%rd8+-12];
	add.s64 	%rd12, %rd10, %rd11;
	ld.global.f32 	%f21, [%rd12];
	fma.rn.f32 	%f22, %f20, %f21, %f19;
	ld.global.f32 	%f23, [%rd8+-8];
	add.s64 	%rd13, %rd12, %rd11;
	ld.global.f32 	%f24, [%rd13];
	fma.rn.f32 	%f25, %f23, %f24, %f22;
	ld.global.f32 	%f26, [%rd8+-4];
	add.s64 	%rd14, %rd13, %rd11;
	ld.global.f32 	%f27, [%rd14];
	fma.rn.f32 	%f28, %f26, %f27, %f25;
	ld.global.f32 	%f29, [%rd8];
	add.s64 	%rd15, %rd14, %rd11;
	ld.global.f32 	%f30, [%rd15];
	fma.rn.f32 	%f31, %f29, %f30, %f28;
	ld.global.f32 	%f32, [%rd8+4];
	add.s64 	%rd16, %rd15, %rd11;
	ld.global.f32 	%f33, [%rd16];
	fma.rn.f32 	%f34, %f32, %f33, %f31;
	ld.global.f32 	%f35, [%rd8+8];
	add.s64 	%rd17, %rd16, %rd11;
	ld.global.f32 	%f36, [%rd17];
	fma.rn.f32 	%f37, %f35, %f36, %f34;
	ld.global.f32 	%f38, [%rd8+12];
	add.s64 	%rd18, %rd17, %rd11;
	ld.global.f32 	%f39, [%rd18];
	fma.rn.f32 	%f67, %f38, %f39, %f37;
	add.s32 	%r42, %r42, 8;
	add.s32 	%r41, %r41, %r7;
	add.s32 	%r40, %r40, 8;
	setp.ne.s32 	%p6, %r42, 0;
	@%p6 bra 	$L__BB0_4;
$L__BB0_5:
	setp.eq.s32 	%p7, %r4, 0;
	@%p7 bra 	$L__BB0_13;
	and.b32  	%r15, %r21, 3;
	setp.lt.u32 	%p8, %r4, 4;
	@%p8 bra 	$L__BB0_8;
	add.s32 	%r32, %r44, %r3;
	mul.wide.s32 	%rd19, %r32, 4;
	add.s64 	%rd20, %rd2, %rd19;
	ld.global.f32 	%f41, [%rd20];
	mad.lo.s32 	%r33, %r44, %r23, %r30;
	mul.wide.s32 	%rd21, %r33, 4;
	add.s64 	%rd22, %rd1, %rd21;
	ld.global.f32 	%f42, [%rd22];
	fma.rn.f32 	%f43, %f41, %f42, %f67;
	ld.global.f32 	%f44, [%rd20+4];
	mul.wide.s32 	%rd23, %r23, 4;
	add.s64 	%rd24, %rd22, %rd23;
	ld.global.f32 	%f45, [%rd24];
	fma.rn.f32 	%f46, %f44, %f45, %f43;
	ld.global.f32 	%f47, [%rd20+8];
	add.s64 	%rd25, %rd24, %rd23;
	ld.global.f32 	%f48, [%rd25];
	fma.rn.f32 	%f49, %f47, %f48, %f46;
	ld.global.f32 	%f50, [%rd20+12];
	add.s64 	%rd26, %rd25, %rd23;
	ld.global.f32 	%f51, [%rd26];
	fma.rn.f32 	%f67, %f50, %f51, %f49;
	add.s32 	%r44, %r44, 4;
$L__BB0_8:
	setp.eq.s32 	%p9, %r15, 0;
	@%p9 bra 	$L__BB0_13;
	setp.eq.s32 	%p10, %r15, 1;
	@%p10 bra 	$L__BB0_11;
	add.s32 	%r34, %r44, %r3;
	mul.wide.s32 	%rd27, %r34, 4;
	add.s64 	%rd28, %rd2, %rd27;
	ld.global.f32 	%f53, [%rd28];
	mad.lo.s32 	%r35, %r44, %r23, %r30;
	mul.wide.s32 	%rd29, %r35, 4;
	add.s64 	%rd30, %rd1, %rd29;
	ld.global.f32 	%f54, [%rd30];
	fma.rn.f32 	%f55, %f53, %f54, %f67;
	ld.global.f32 	%f56, [%rd28+4];
	mul.wide.s32 	%rd31, %r23, 4;
	add.s64 	%rd32, %rd30, %rd31;
	ld.global.f32 	%f57, [%rd32];
	fma.rn.f32 	%f67, %f56, %f57, %f55;
	add.s32 	%r44, %r44, 2;
$L__BB0_11:
	and.b32  	%r36, %r21, 1;
	setp.eq.b32 	%p11, %r36, 1;
	not.pred 	%p12, %p11;
	@%p12 bra 	$L__BB0_13;
	add.s32 	%r37, %r44, %r3;
	mul.wide.s32 	%rd33, %r37, 4;
	add.s64 	%rd34, %rd2, %rd33;
	ld.global.f32 	%f58, [%rd34];
	mad.lo.s32 	%r38, %r44, %r23, %r30;
	mul.wide.s32 	%rd35, %r38, 4;
	add.s64 	%rd36, %rd1, %rd35;
	ld.global.f32 	%f59, [%rd36];
	fma.rn.f32 	%f67, %f58, %f59, %f67;
$L__BB0_13:
	mad.lo.s32 	%r39, %r23, %r1, %r30;
	cvta.to.global.u64 	%rd37, %rd4;
	mul.wide.s32 	%rd38, %r39, 4;
	add.s64 	%rd39, %rd37, %rd38;
	st.global.f32 	[%rd39], %f67;
$L__BB0_14:
	ret;

}
	// .globl	_Z16sgemm_double_bufILi64ELi8ELi64ELi4ELi4EEvPfS0_S0_iiiiiiiii
.visible .entry _Z16sgemm_double_bufILi64ELi8ELi64ELi4ELi4EEvPfS0_S0_iiiiiiiii(
	.param .u64 .ptr .align 1 _Z16sgemm_double_bufILi64ELi8ELi64ELi4ELi4EEvPfS0_S0_iiiiiiiii_param_0,
	.param .u64 .ptr .align 1 _Z16sgemm_double_bufILi64ELi8ELi64ELi4ELi4EEvPfS0_S0_iiiiiiiii_param_1,
	.param .u64 .ptr .align 1 _Z16sgemm_double_bufILi64ELi8ELi64ELi4ELi4EEvPfS0_S0_iiiiiiiii_param_2,
	.param .u32 _Z16sgemm_double_bufILi64ELi8ELi64ELi4ELi4EEvPfS0_S0_iiiiiiiii_param_3,
	.param .u32 _Z16sgemm_double_bufILi64ELi8ELi64ELi4ELi4EEvPfS0_S0_iiiiiiiii_param_4,
	.param .u32 _Z16sgemm_double_bufILi64ELi8ELi64ELi4ELi4EEvPfS0_S0_iiiiiiiii_param_5,
	.param .u32 _Z16sgemm_double_bufILi64ELi8ELi64ELi4ELi4EEvPfS0_S0_iiiiiiiii_param_6,
	.param .u32 _Z16sgemm_double_bufILi64ELi8ELi64ELi4ELi4EEvPfS0_S0_iiiiiiiii_param_7,
	.param .u32 _Z16sgemm_double_bufILi64ELi8ELi64ELi4ELi4EEvPfS0_S0_iiiiiiiii_param_8,
	.param .u32 _Z16sgemm_double_bufILi64ELi8ELi64ELi4ELi4EEvPfS0_S0_iiiiiiiii_param_9,
	.param .u32 _Z16sgemm_double_bufILi64ELi8ELi64ELi4ELi4EEvPfS0_S0_iiiiiiiii_param_10,
	.param .u32 _Z16sgemm_double_bufILi64ELi8ELi64ELi4ELi4EEvPfS0_S0_iiiiiiiii_param_11
)
{
	.reg .pred 	%p<17>;
	.reg .b32 	%r<312>;
	.reg .b32 	%f<291>;
	.reg .b64 	%rd<209>;
	// demoted variable
	.shared .align 4 .b8 _ZZ16sgemm_double_bufILi64ELi8ELi64ELi4ELi4EEvPfS0_S0_iiiiiiiiiE4sm_A[4096];
	// demoted variable
	.shared .align 4 .b8 _ZZ16sgemm_double_bufILi64ELi8ELi64ELi4ELi4EEvPfS0_S0_iiiiiiiiiE4sm_B[4096];
	ld.param.u64 	%rd13, [_Z16sgemm_double_bufILi64ELi8ELi64ELi4ELi4EEvPfS0_S0_iiiiiiiii_param_1];
	ld.param.u32 	%r52, [_Z16sgemm_double_bufILi64ELi8ELi64ELi4ELi4EEvPfS0_S0_iiiiiiiii_param_4];
	ld.param.u32 	%r53, [_Z16sgemm_double_bufILi64ELi8ELi64ELi4ELi4EEvPfS0_S0_iiiiiiiii_param_6];
	ld.param.u32 	%r54, [_Z16sgemm_double_bufILi64ELi8ELi64ELi4ELi4EEvPfS0_S0_iiiiiiiii_param_7];
	ld.param.u32 	%r56, [_Z16sgemm_double_bufILi64ELi8ELi64ELi4ELi4EEvPfS0_S0_iiiiiiiii_param_9];
	mov.u32 	%r59, %ctaid.x;
	mov.u32 	%r60, %ctaid.y;
	mov.u32 	%r1, %tid.x;
	mov.u32 	%r2, %tid.y;
	mov.u32 	%r61, %ntid.y;
	mad.lo.s32 	%r3, %r2, %r61, %r1;
	mov.u32 	%r62, %ntid.x;
	mul.lo.s32 	%r4, %r62, %r61;
	shl.b32 	%r5, %r60, 6;
	shl.b32 	%r6, %r59, 6;
	setp.lt.s32 	%p1, %r52, 0;
	mov.f32 	%f259, 0f00000000;
	mov.f32 	%f260, %f259;
	mov.f32 	%f261, %f259;
	mov.f32 	%f262, %f259;
	mov.f32 	%f263, %f259;
	mov.f32 	%f264, %f259;
	mov.f32 	%f265, %f259;
	mov.f32 	%f266, %f259;
	mov.f32 	%f267, %f259;
	mov.f32 	%f268, %f259;
	mov.f32 	%f269, %f259;
	mov.f32 	%f270, %f259;
	mov.f32 	%f271, %f259;
	mov.f32 	%f272, %f259;
	mov.f32 	%f273, %f259;
	mov.f32 	%f274, %f259;
	@%p1 bra 	$L__BB1_20;
	add.s32 	%r7, %r3, %r4;
	max.u32 	%r64, %r7, 128;
	setp.lt.u32 	%p2, %r7, 128;
	selp.u32 	%r65, 1, 0, %p2;
	add.s32 	%r66, %r7, %r65;
	sub.s32 	%r67, %r64, %r66;
	div.u32 	%r68, %r67, %r4;
	add.s32 	%r8, %r68, %r65;
	add.s32 	%r69, %r8, 1;
	and.b32  	%r9, %r69, 3;
	shr.u32 	%r70, %r3, 1;
	shl.b32 	%r71, %r3, 2;
	and.b32  	%r10, %r71, 4;
	mul.lo.s32 	%r72, %r70, %r53;
	cvt.s64.s32 	%rd15, %r72;
	mad.lo.s32 	%r73, %r10, %r54, %r54;
	cvt.s64.s32 	%rd16, %r73;
	add.s64 	%rd1, %rd16, %rd15;
	add.s32 	%r74, %r73, %r54;
	cvt.s64.s32 	%rd17, %r74;
	add.s64 	%rd2, %rd17, %rd15;
	add.s32 	%r75, %r74, %r54;
	cvt.s64.s32 	%rd18, %r75;
	add.s64 	%rd3, %rd18, %rd15;
	shr.u32 	%r76, %r7, 1;
	shl.b32 	%r77, %r7, 2;
	and.b32  	%r11, %r77, 4;
	mul.lo.s32 	%r78, %r76, %r53;
	cvt.s64.s32 	%rd19, %r78;
	mad.lo.s32 	%r79, %r11, %r54, %r54;
	cvt.s64.s32 	%rd20, %r79;
	add.s64 	%rd4, %rd20, %rd19;
	add.s32 	%r80, %r79, %r54;
	cvt.s64.s32 	%rd21, %r80;
	add.s64 	%rd5, %rd21, %rd19;
	add.s32 	%r81, %r80, %r54;
	cvt.s64.s32 	%rd22, %r81;
	add.s64 	%rd6, %rd22, %rd19;
	add.s32 	%r12, %r7, %r4;
	shr.u32 	%r82, %r12, 1;
	shl.b32 	%r83, %r12, 2;
	and.b32  	%r13, %r83, 4;
	mul.lo.s32 	%r84, %r82, %r53;
	cvt.s64.s32 	%rd23, %r84;
	mad.lo.s32 	%r85, %r13, %r54, %r54;
	cvt.s64.s32 	%rd24, %r85;
	add.s64 	%rd7, %rd24, %rd23;
	add.s32 	%r86, %r85, %r54;
	cvt.s64.s32 	%rd25, %r86;
	add.s64 	%rd8, %rd25, %rd23;
	add.s32 	%r87, %r86, %r54;
	cvt.s64.s32 	%rd26, %r87;
	add.s64 	%rd9, %rd26, %rd23;
	and.b32  	%r14, %r71, 60;
	and.b32  	%r15, %r77, 60;
	and.b32  	%r16, %r83, 60;
	mov.b32 	%r299, 0;
	mov.f32 	%f259, 0f00000000;
	shl.b64 	%rd41, %rd1, 2;
	shl.b64 	%rd42, %rd2, 2;
	shl.b64 	%rd43, %rd3, 2;
	shl.b64 	%rd52, %rd4, 2;
	shl.b64 	%rd53, %rd5, 2;
	shl.b64 	%rd54, %rd6, 2;
	shl.b64 	%rd63, %rd7, 2;
	shl.b64 	%rd64, %rd8, 2;
	shl.b64 	%rd65, %rd9, 2;
	mov.u32 	%r300, %r299;
$L__BB1_2:
	setp.ge.s32 	%p3, %r300, %r52;
	@%p3 bra 	$L__BB1_17;
	ld.param.u32 	%r292, [_Z16sgemm_double_bufILi64ELi8ELi64ELi4ELi4EEvPfS0_S0_iiiiiiiii_param_8];
	setp.gt.u32 	%p4, %r3, 127;
	mul.lo.s32 	%r88, %r300, %r292;
	cvt.s64.s32 	%rd27, %r88;
	mul.lo.s32 	%r89, %r56, %r6;
	cvt.s64.s32 	%rd28, %r89;
	add.s64 	%rd10, %rd27, %rd28;
	@%p4 bra 	$L__BB1_17;
	ld.param.u64 	%rd207, [_Z16sgemm_double_bufILi64ELi8ELi64ELi4ELi4EEvPfS0_S0_iiiiiiiii_param_0];
	mul.lo.s32 	%r90, %r300, %r54;
	cvt.s64.s32 	%rd29, %r90;
	mul.lo.s32 	%r91, %r53, %r5;
	cvt.s64.s32 	%rd30, %r91;
	add.s64 	%rd31, %rd29, %rd30;
	shl.b64 	%rd32, %rd31, 2;
	add.s64 	%rd11, %rd207, %rd32;
	setp.eq.s32 	%p5, %r9, 0;
	and.b32  	%r19, %r299, 1;
	mov.u32 	%r301, %r3;
	@%p5 bra 	$L__BB1_8;
	setp.eq.s32 	%p6, %r9, 1;
	mul.lo.s32 	%r96, %r10, %r54;
	cvt.s64.s32 	%rd37, %r96;
	shr.u32 	%r97, %r3, 1;
	mul.lo.s32 	%r98, %r97, %r53;
	cvt.s64.s32 	%rd38, %r98;
	add.s64 	%rd39, %rd37, %rd38;
	shl.b64 	%rd40, %rd39, 2;
	add.s64 	%rd33, %rd11, %rd40;
	shl.b32 	%r99, %r19, 11;
	mov.u32 	%r100, _ZZ16sgemm_double_bufILi64ELi8ELi64ELi4ELi4EEvPfS0_S0_iiiiiiiiiE4sm_A;
	add.s32 	%r101, %r100, %r99;
	shl.b32 	%r102, %r10, 8;
	add.s32 	%r103, %r101, %r102;
	shl.b32 	%r104, %r97, 2;
	add.s32 	%r92, %r103, %r104;
	// begin inline asm
	cp.async.ca.shared.global.L2::128B [%r92], [%rd33], 4;

	// end inline asm
	add.s64 	%rd34, %rd11, %rd41;
	add.s32 	%r93, %r92, 256;
	// begin inline asm
	cp.async.ca.shared.global.L2::128B [%r93], [%rd34], 4;

	// end inline asm
	add.s64 	%rd35, %rd11, %rd42;
	add.s32 	%r94, %r92, 512;
	// begin inline asm
	cp.async.ca.shared.global.L2::128B [%r94], [%rd35], 4;

	// end inline asm
	add.s64 	%rd36, %rd11, %rd43;
	add.s32 	%r95, %r92, 768;
	// begin inline asm
	cp.async.ca.shared.global.L2::128B [%r95], [%rd36], 4;

	// end inline asm
	mov.u32 	%r301, %r7;
	@%p6 bra 	$L__BB1_8;
	setp.eq.s32 	%p7, %r9, 2;
	mul.lo.s32 	%r109, %r11, %r54;
	cvt.s64.s32 	%rd48, %r109;
	shr.u32 	%r110, %r7, 1;
	mul.lo.s32 	%r111, %r110, %r53;
	cvt.s64.s32 	%rd49, %r111;
	add.s64 	%rd50, %rd48, %rd49;
	shl.b64 	%rd51, %rd50, 2;
	add.s64 	%rd44, %rd11, %rd51;
	mov.u32 	%r113, _ZZ16sgemm_double_bufILi64ELi8ELi64ELi4ELi4EEvPfS0_S0_iiiiiiiiiE4sm_A;
	add.s32 	%r114, %r113, %r99;
	shl.b32 	%r115, %r11, 8;
	add.s32 	%r116, %r114, %r115;
	shl.b32 	%r117, %r110, 2;
	add.s32 	%r105, %r116, %r117;
	// begin inline asm
	cp.async.ca.shared.global.L2::128B [%r105], [%rd44], 4;

	// end inline asm
	add.s64 	%rd45, %rd11, %rd52;
	add.s32 	%r106, %r105, 256;
	// begin inline asm
	cp.async.ca.shared.global.L2::128B [%r106], [%rd45], 4;

	// end inline asm
	add.s64 	%rd46, %rd11, %rd53;
	add.s32 	%r107, %r105, 512;
	// begin inline asm
	cp.async.ca.shared.global.L2::128B [%r107], [%rd46], 4;

	// end inline asm
	add.s64 	%rd47, %rd11, %rd54;
	add.s32 	%r108, %r105, 768;
	// begin inline asm
	cp.async.ca.shared.global.L2::128B [%r108], [%rd47], 4;

	// end inline asm
	mov.u32 	%r301, %r12;
	@%p7 bra 	$L__BB1_8;
	add.s32 	%r301, %r12, %r4;
	mul.lo.s32 	%r122, %r13, %r54;
	cvt.s64.s32 	%rd59, %r122;
	shr.u32 	%r123, %r12, 1;
	mul.lo.s32 	%r124, %r123, %r53;
	cvt.s64.s32 	%rd60, %r124;
	add.s64 	%rd61, %rd59, %rd60;
	shl.b64 	%rd62, %rd61, 2;
	add.s64 	%rd55, %rd11, %rd62;
	mov.u32 	%r126, _ZZ16sgemm_double_bufILi64ELi8ELi64ELi4ELi4EEvPfS0_S0_iiiiiiiiiE4sm_A;
	add.s32 	%r127, %r126, %r99;
	shl.b32 	%r128, %r13, 8;
	add.s32 	%r129, %r127, %r128;
	shl.b32 	%r130, %r123, 2;
	add.s32 	%r118, %r129, %r130;
	// begin inline asm
	cp.async.ca.shared.global.L2::128B [%r118], [%rd55], 4;

	// end inline asm
	add.s64 	%rd56, %rd11, %rd63;
	add.s32 	%r119, %r118, 256;
	// begin inline asm
	cp.async.ca.shared.global.L2::128B [%r119], [%rd56], 4;

	// end inline asm
	add.s64 	%rd57, %rd11, %rd64;
	add.s32 	%r120, %r118, 512;
	// begin inline asm
	cp.async.ca.shared.global.L2::128B [%r120], [%rd57], 4;

	// end inline asm
	add.s64 	%rd58, %rd11, %rd65;
	add.s32 	%r121, %r118, 768;
	// begin inline asm
	cp.async.ca.shared.global.L2::128B [%r121], [%rd58], 4;

	// end inline asm
$L__BB1_8:
	setp.lt.u32 	%p8, %r8, 3;
	@%p8 bra 	$L__BB1_11;
	shl.b32 	%r131, %r4, 1;
	add.s32 	%r309, %r131, %r301;
	shl.b32 	%r303, %r301, 2;
	shl.b32 	%r132, %r4, 3;
	add.s32 	%r308, %r132, %r303;
	mad.lo.s32 	%r307, %r4, 3, %r301;
	mad.lo.s32 	%r306, %r4, 12, %r303;
	add.s32 	%r304, %r4, %r301;
	shl.b32 	%r305, %r304, 2;
$L__BB1_10:
	shr.u32 	%r149, %r301, 1;
	and.b32  	%r150, %r303, 4;
	mul.lo.s32 	%r151, %r149, %r53;
	cvt.s64.s32 	%rd82, %r151;
	mul.lo.s32 	%r152, %r150, %r54;
	cvt.s64.s32 	%rd83, %r152;
	add.s64 	%rd84, %rd83, %rd82;
	shl.b64 	%rd85, %rd84, 2;
	add.s64 	%rd66, %rd11, %rd85;
	shl.b32 	%r153, %r19, 11;
	mov.u32 	%r154, _ZZ16sgemm_double_bufILi64ELi8ELi64ELi4ELi4EEvPfS0_S0_iiiiiiiiiE4sm_A;
	add.s32 	%r155, %r154, %r153;
	shl.b32 	%r156, %r303, 8;
	and.b32  	%r157, %r156, 1024;
	add.s32 	%r158, %r155, %r157;
	shl.b32 	%r159, %r149, 2;
	add.s32 	%r133, %r158, %r159;
	// begin inline asm
	cp.async.ca.shared.global.L2::128B [%r133], [%rd66], 4;

	// end inline asm
	add.s32 	%r160, %r152, %r54;
	cvt.s64.s32 	%rd86, %r160;
	add.s64 	%rd87, %rd86, %rd82;
	shl.b64 	%rd88, %rd87, 2;
	add.s64 	%rd67, %rd11, %rd88;
	add.s32 	%r134, %r133, 256;
	// begin inline asm
	cp.async.ca.shared.global.L2::128B [%r134], [%rd67], 4;

	// end inline asm
	add.s32 	%r161, %r160, %r54;
	cvt.s64.s32 	%rd89, %r161;
	add.s64 	%rd90, %rd89, %rd82;
	shl.b64 	%rd91, %rd90, 2;
	add.s64 	%rd68, %rd11, %rd91;
	add.s32 	%r135, %r133, 512;
	// begin inline asm
	cp.async.ca.shared.global.L2::128B [%r135], [%rd68], 4;

	// end inline asm
	add.s32 	%r162, %r161, %r54;
	cvt.s64.s32 	%rd92, %r162;
	add.s64 	%rd93, %rd92, %rd82;
	shl.b64 	%rd94, %rd93, 2;
	add.s64 	%rd69, %rd11, %rd94;
	add.s32 	%r136, %r133, 768;
	// begin inline asm
	cp.async.ca.shared.global.L2::128B [%r136], [%rd69], 4;

	// end inline asm
	add.s32 	%r163, %r301, %r4;
	shr.u32 	%r164, %r304, 1;
	and.b32  	%r165, %r305, 4;
	mul.lo.s32 	%r166, %r164, %r53;
	cvt.s64.s32 	%rd95, %r166;
	mul.lo.s32 	%r167, %r165, %r54;
	cvt.s64.s32 	%rd96, %r167;
	add.s64 	%rd97, %rd96, %rd95;
	shl.b64 	%rd98, %rd97, 2;
	add.s64 	%rd70, %rd11, %rd98;
	shl.b32 	%r168, %r305, 8;
	and.b32  	%r169, %r168, 1024;
	add.s32 	%r170, %r155, %r169;
	shl.b32 	%r171, %r164, 2;
	add.s32 	%r137, %r170, %r171;
	// begin inline asm
	cp.async.ca.shared.global.L2::128B [%r137], [%rd70], 4;

	// end inline asm
	add.s32 	%r172, %r167, %r54;
	cvt.s64.s32 	%rd99, %r172;
	add.s64 	%rd100, %rd99, %rd95;
	shl.b64 	%rd101, %rd100, 2;
	add.s64 	%rd71, %rd11, %rd101;
	add.s32 	%r138, %r137, 256;
	// begin inline asm
	cp.async.ca.shared.global.L2::128B [%r138], [%rd71], 4;

	// end inline asm
	add.s32 	%r173, %r172, %r54;
	cvt.s64.s32 	%rd102, %r173;
	add.s64 	%rd103, %rd102, %rd95;
	shl.b64 	%rd104, %rd103, 2;
	add.s64 	%rd72, %rd11, %rd104;
	add.s32 	%r139, %r137, 512;
	// begin inline asm
	cp.async.ca.shared.global.L2::128B [%r139], [%rd72], 4;

	// end inline asm
	add.s32 	%r174, %r173, %r54;
	cvt.s64.s32 	%rd105, %r174;
	add.s64 	%rd106, %rd105, %rd95;
	shl.b64 	%rd107, %rd106, 2;
	add.s64 	%rd73, %rd11, %rd107;
	add.s32 	%r140, %r137, 768;
	// begin inline asm
	cp.async.ca.shared.global.L2::128B [%r140], [%rd73], 4;

	// end inline asm
	add.s32 	%r175, %r163, %r4;
	shr.u32 	%r176, %r309, 1;
	and.b32  	%r177, %r308, 4;
	mul.lo.s32 	%r178, %r176, %r53;
	cvt.s64.s32 	%rd108, %r178;
	mul.lo.s32 	%r179, %r177, %r54;
	cvt.s64.s32 	%rd109, %r179;
	add.s64 	%rd110, %rd109, %rd108;
	shl.b64 	%rd111, %rd110, 2;
	add.s64 	%rd74, %rd11, %rd111;
	shl.b32 	%r180, %r308, 8;
	and.b32  	%r181, %r180, 1024;
	add.s32 	%r182, %r155, %r181;
	shl.b32 	%r183, %r176, 2;
	add.s32 	%r141, %r182, %r183;
	// begin inline asm
	cp.async.ca.shared.global.L2::128B [%r141], [%rd74], 4;

	// end inline asm
	add.s32 	%r184, %r179, %r54;
	cvt.s64.s32 	%rd112, %r184;
	add.s64 	%rd113, %rd112, %rd108;
	shl.b64 	%rd114, %rd113, 2;
	add.s64 	%rd75, %rd11, %rd114;
	add.s32 	%r142, %r141, 256;
	// begin inline asm
	cp.async.ca.shared.global.L2::128B [%r142], [%rd75], 4;

	// end inline asm
	add.s32 	%r185, %r184, %r54;
	cvt.s64.s32 	%rd115, %r185;
	add.s64 	%rd116, %rd115, %rd108;
	shl.b64 	%rd117, %rd116, 2;
	add.s64 	%rd76, %rd11, %rd117;
	add.s32 	%r143, %r141, 512;
	// begin inline asm
	cp.async.ca.shared.global.L2::128B [%r143], [%rd76], 4;

	// end inline asm
	add.s32 	%r186, %r185, %r54;
	cvt.s64.s32 	%rd118, %r186;
	add.s64 	%rd119, %rd118, %rd108;
	shl.b64 	%rd120, %rd119, 2;
	add.s64 	%rd77, %rd11, %rd120;
	add.s32 	%r144, %r141, 768;
	// begin inline asm
	cp.async.ca.shared.global.L2::128B [%r144], [%rd77], 4;

	// end inline asm
	add.s32 	%r187, %r175, %r4;
	shr.u32 	%r188, %r307, 1;
	and.b32  	%r189, %r306, 4;
	mul.lo.s32 	%r190, %r188, %r53;
	cvt.s64.s32 	%rd121, %r190;
	mul.lo.s32 	%r191, %r189, %r54;
	cvt.s64.s32 	%rd122, %r191;
	add.s64 	%rd123, %rd122, %rd121;
	shl.b64 	%rd124, %rd123, 2;
	add.s64 	%rd78, %rd11, %rd124;
	shl.b32 	%r192, %r306, 8;
	and.b32  	%r193, %r192, 1024;
	add.s32 	%r194, %r155, %r193;
	shl.b32 	%r195, %r188, 2;
	add.s32 	%r145, %r194, %r195;
	// begin inline asm
	cp.async.ca.shared.global.L2::128B [%r145], [%rd78], 4;

	// end inline asm
	add.s32 	%r196, %r191, %r54;
	cvt.s64.s32 	%rd125, %r196;
	add.s64 	%rd126, %rd125, %rd121;
	shl.b64 	%rd127, %rd126, 2;
	add.s64 	%rd79, %rd11, %rd127;
	add.s32 	%r146, %r145, 256;
	// begin inline asm
	cp.async.ca.shared.global.L2::128B [%r146], [%rd79], 4;

	// end inline asm
	add.s32 	%r197, %r196, %r54;
	cvt.s64.s32 	%rd128, %r197;
	add.s64 	%rd129, %rd128, %rd121;
	shl.b64 	%rd130, %rd129, 2;
	add.s64 	%rd80, %rd11, %rd130;
	add.s32 	%r147, %r145, 512;
	// begin inline asm
	cp.async.ca.shared.global.L2::128B [%r147], [%rd80], 4;

	// end inline asm
	add.s32 	%r198, %r197, %r54;
	cvt.s64.s32 	%rd131, %r198;
	add.s64 	%rd132, %rd131, %rd121;
	shl.b64 	%rd133, %rd132, 2;
	add.s64 	%rd81, %rd11, %rd133;
	add.s32 	%r148, %r145, 768;
	// begin inline asm
	cp.async.ca.shared.global.L2::128B [%r148], [%rd81], 4;

	// end inline asm
	add.s32 	%r301, %r187, %r4;
	shl.b32 	%r199, %r4, 2;
	add.s32 	%r309, %r309, %r199;
	shl.b32 	%r200, %r4, 4;
	add.s32 	%r308, %r308, %r200;
	add.s32 	%r307, %r307, %r199;
	add.s32 	%r306, %r306, %r200;
	add.s32 	%r305, %r305, %r200;
	add.s32 	%r304, %r304, %r199;
	add.s32 	%r303, %r303, %r200;
	setp.lt.u32 	%p9, %r301, 128;
	@%p9 bra 	$L__BB1_10;
$L__BB1_11:
	shl.b32 	%r201, %r19, 11;
	mov.u32 	%r202, _ZZ16sgemm_double_bufILi64ELi8ELi64ELi4ELi4EEvPfS0_S0_iiiiiiiiiE4sm_B;
	add.s32 	%r29, %r202, %r201;
	mov.u32 	%r302, %r3;
	@%p5 bra 	$L__BB1_15;
	ld.param.u32 	%r293, [_Z16sgemm_double_bufILi64ELi8ELi64ELi4ELi4EEvPfS0_S0_iiiiiiiii_param_8];
	setp.eq.s32 	%p11, %r9, 1;
	shr.u32 	%r204, %r3, 4;
	mul.lo.s32 	%r205, %r204, %r293;
	cvt.s64.s32 	%rd135, %r205;
	mul.lo.s32 	%r206, %r14, %r56;
	cvt.s64.s32 	%rd136, %r206;
	add.s64 	%rd137, %rd135, %rd136;
	add.s64 	%rd138, %rd10, %rd137;
	shl.b64 	%rd139, %rd138, 2;
	add.s64 	%rd134, %rd13, %rd139;
	shl.b32 	%r207, %r204, 8;
	add.s32 	%r208, %r29, %r207;
	shl.b32 	%r209, %r14, 2;
	add.s32 	%r203, %r208, %r209;
	// begin inline asm
	cp.async.ca.shared.global.L2::128B [%r203], [%rd134], 16;

	// end inline asm
	mov.u32 	%r302, %r7;
	@%p11 bra 	$L__BB1_15;
	ld.param.u32 	%r294, [_Z16sgemm_double_bufILi64ELi8ELi64ELi4ELi4EEvPfS0_S0_iiiiiiiii_param_8];
	setp.eq.s32 	%p12, %r9, 2;
	shr.u32 	%r211, %r7, 4;
	mul.lo.s32 	%r212, %r211, %r294;
	cvt.s64.s32 	%rd141, %r212;
	mul.lo.s32 	%r213, %r15, %r56;
	cvt.s64.s32 	%rd142, %r213;
	add.s64 	%rd143, %rd141, %rd142;
	add.s64 	%rd144, %rd10, %rd143;
	shl.b64 	%rd145, %rd144, 2;
	add.s64 	%rd140, %rd13, %rd145;
	shl.b32 	%r214, %r211, 8;
	add.s32 	%r215, %r29, %r214;
	shl.b32 	%r216, %r15, 2;
	add.s32 	%r210, %r215, %r216;
	// begin inline asm
	cp.async.ca.shared.global.L2::128B [%r210], [%rd140], 16;

	// end inline asm
	mov.u32 	%r302, %r12;
	@%p12 bra 	$L__BB1_15;
	ld.param.u32 	%r295, [_Z16sgemm_double_bufILi64ELi8ELi64ELi4ELi4EEvPfS0_S0_iiiiiiiii_param_8];
	add.s32 	%r302, %r12, %r4;
	shr.u32 	%r218, %r12, 4;
	mul.lo.s32 	%r219, %r218, %r295;
	cvt.s64.s32 	%rd147, %r219;
	mul.lo.s32 	%r220, %r16, %r56;
	cvt.s64.s32 	%rd148, %r220;
	add.s64 	%rd149, %rd147, %rd148;
	add.s64 	%rd150, %rd10, %rd149;
	shl.b64 	%rd151, %rd150, 2;
	add.s64 	%rd146, %rd13, %rd151;
	shl.b32 	%r221, %r218, 8;
	add.s32 	%r222, %r29, %r221;
	shl.b32 	%r223, %r16, 2;
	add.s32 	%r217, %r222, %r223;
	// begin inline asm
	cp.async.ca.shared.global.L2::128B [%r217], [%rd146], 16;

	// end inline asm
$L__BB1_15:
	@%p8 bra 	$L__BB1_17;
$L__BB1_16:
	ld.param.u32 	%r296, [_Z16sgemm_double_bufILi64ELi8ELi64ELi4ELi4EEvPfS0_S0_iiiiiiiii_param_8];
	shr.u32 	%r228, %r302, 4;
	shl.b32 	%r229, %r302, 2;
	and.b32  	%r230, %r229, 60;
	mul.lo.s32 	%r231, %r228, %r296;
	cvt.s64.s32 	%rd156, %r231;
	add.s64 	%rd157, %rd10, %rd156;
	mul.lo.s32 	%r232, %r230, %r56;
	cvt.s64.s32 	%rd158, %r232;
	add.s64 	%rd159, %rd157, %rd158;
	shl.b64 	%rd160, %rd159, 2;
	add.s64 	%rd152, %rd13, %rd160;
	shl.b32 	%r233, %r228, 8;
	add.s32 	%r234, %r29, %r233;
	shl.b32 	%r235, %r302, 4;
	and.b32  	%r236, %r235, 240;
	add.s32 	%r224, %r234, %r236;
	// begin inline asm
	cp.async.ca.shared.global.L2::128B [%r224], [%rd152], 16;

	// end inline asm
	add.s32 	%r237, %r302, %r4;
	shr.u32 	%r238, %r237, 4;
	shl.b32 	%r239, %r237, 2;
	and.b32  	%r240, %r239, 60;
	mul.lo.s32 	%r241, %r238, %r296;
	cvt.s64.s32 	%rd161, %r241;
	add.s64 	%rd162, %rd10, %rd161;
	mul.lo.s32 	%r242, %r240, %r56;
	cvt.s64.s32 	%rd163, %r242;
	add.s64 	%rd164, %rd162, %rd163;
	shl.b64 	%rd165, %rd164, 2;
	add.s64 	%rd153, %rd13, %rd165;
	shl.b32 	%r243, %r238, 8;
	add.s32 	%r244, %r29, %r243;
	shl.b32 	%r245, %r237, 4;
	and.b32  	%r246, %r245, 240;
	add.s32 	%r225, %r244, %r246;
	// begin inline asm
	cp.async.ca.shared.global.L2::128B [%r225], [%rd153], 16;

	// end inline asm
	add.s32 	%r247, %r237, %r4;
	shr.u32 	%r248, %r247, 4;
	shl.b32 	%r249, %r247, 2;
	and.b32  	%r250, %r249, 60;
	mul.lo.s32 	%r251, %r248, %r296;
	cvt.s64.s32 	%rd166, %r251;
	add.s64 	%rd167, %rd10, %rd166;
	mul.lo.s32 	%r252, %r250, %r56;
	cvt.s64.s32 	%rd168, %r252;
	add.s64 	%rd169, %rd167, %rd168;
	shl.b64 	%rd170, %rd169, 2;
	add.s64 	%rd154, %rd13, %rd170;
	shl.b32 	%r253, %r248, 8;
	add.s32 	%r254, %r29, %r253;
	shl.b32 	%r255, %r247, 4;
	and.b32  	%r256, %r255, 240;
	add.s32 	%r226, %r254, %r256;
	// begin inline asm
	cp.async.ca.shared.global.L2::128B [%r226], [%rd154], 16;

	// end inline asm
	add.s32 	%r257, %r247, %r4;
	shr.u32 	%r258, %r257, 4;
	shl.b32 	%r259, %r257, 2;
	and.b32  	%r260, %r259, 60;
	mul.lo.s32 	%r261, %r258, %r296;
	cvt.s64.s32 	%rd171, %r261;
	add.s64 	%rd172, %rd10, %rd171;
	mul.lo.s32 	%r262, %r260, %r56;
	cvt.s64.s32 	%rd173, %r262;
	add.s64 	%rd174, %rd172, %rd173;
	shl.b64 	%rd175, %rd174, 2;
	add.s64 	%rd155, %rd13, %rd175;
	shl.b32 	%r263, %r258, 8;
	add.s32 	%r264, %r29, %r263;
	shl.b32 	%r265, %r257, 4;
	and.b32  	%r266, %r265, 240;
	add.s32 	%r227, %r264, %r266;
	// begin inline asm
	cp.async.ca.shared.global.L2::128B [%r227], [%rd155], 16;

	// end inline asm
	add.s32 	%r302, %r257, %r4;
	setp.lt.u32 	%p14, %r302, 128;
	@%p14 bra 	$L__BB1_16;
$L__BB1_17:
	setp.eq.s32 	%p15, %r300, 0;
	@%p15 bra 	$L__BB1_19;
	add.s32 	%r267, %r299, -1;
	shr.u32 	%r268, %r267, 31;
	add.s32 	%r269, %r267, %r268;
	and.b32  	%r270, %r269, 2097150;
	sub.s32 	%r271, %r267, %r270;
	shl.b32 	%r272, %r2, 4;
	mov.u32 	%r273, _ZZ16sgemm_double_bufILi64ELi8ELi64ELi4ELi4EEvPfS0_S0_iiiiiiiiiE4sm_A;
	add.s32 	%r274, %r273, %r272;
	shl.b32 	%r275, %r271, 11;
	add.s32 	%r276, %r274, %r275;
	shl.b32 	%r277, %r1, 4;
	mov.u32 	%r278, _ZZ16sgemm_double_bufILi64ELi8ELi64ELi4ELi4EEvPfS0_S0_iiiiiiiiiE4sm_B;
	add.s32 	%r279, %r278, %r277;
	add.s32 	%r280, %r279, %r275;
	ld.shared.v4.f32 	{%f67, %f68, %f69, %f70}, [%r276];
	ld.shared.v4.f32 	{%f71, %f72, %f73, %f74}, [%r280];
	fma.rn.f32 	%f75, %f67, %f71, %f274;
	fma.rn.f32 	%f76, %f67, %f72, %f273;
	fma.rn.f32 	%f77, %f67, %f73, %f272;
	fma.rn.f32 	%f78, %f67, %f74, %f271;
	fma.rn.f32 	%f79, %f68, %f71, %f270;
	fma.rn.f32 	%f80, %f68, %f72, %f269;
	fma.rn.f32 	%f81, %f68, %f73, %f268;
	fma.rn.f32 	%f82, %f68, %f74, %f267;
	fma.rn.f32 	%f83, %f69, %f71, %f266;
	fma.rn.f32 	%f84, %f69, %f72, %f265;
	fma.rn.f32 	%f85, %f69, %f73, %f264;
	fma.rn.f32 	%f86, %f69, %f74, %f263;
	fma.rn.f32 	%f87, %f70, %f71, %f262;
	fma.rn.f32 	%f88, %f70, %f72, %f261;
	fma.rn.f32 	%f89, %f70, %f73, %f260;
	fma.rn.f32 	%f90, %f70, %f74, %f259;
	ld.shared.v4.f32 	{%f91, %f92, %f93, %f94}, [%r276+256];
	ld.shared.v4.f32 	{%f95, %f96, %f97, %f98}, [%r280+256];
	fma.rn.f32 	%f99, %f91, %f95, %f75;
	fma.rn.f32 	%f100, %f91, %f96, %f76;
	fma.rn.f32 	%f101, %f91, %f97, %f77;
	fma.rn.f32 	%f102, %f91, %f98, %f78;
	fma.rn.f32 	%f103, %f92, %f95, %f79;
	fma.rn.f32 	%f104, %f92, %f96, %f80;
	fma.rn.f32 	%f105, %f92, %f97, %f81;
	fma.rn.f32 	%f106, %f92, %f98, %f82;
	fma.rn.f32 	%f107, %f93, %f95, %f83;
	fma.rn.f32 	%f108, %f93, %f96, %f84;
	fma.rn.f32 	%f109, %f93, %f97, %f85;
	fma.rn.f32 	%f110, %f93, %f98, %f86;
	fma.rn.f32 	%f111, %f94, %f95, %f87;
	fma.rn.f32 	%f112, %f94, %f96, %f88;
	fma.rn.f32 	%f113, %f94, %f97, %f89;
	fma.rn.f32 	%f114, %f94, %f98, %f90;
	ld.shared.v4.f32 	{%f115, %f116, %f117, %f118}, [%r276+512];
	ld.shared.v4.f32 	{%f119, %f120, %f121, %f122}, [%r280+512];
	fma.rn.f32 	%f123, %f115, %f119, %f99;
	fma.rn.f32 	%f124, %f115, %f120, %f100;
	fma.rn.f32 	%f125, %f115, %f121, %f101;
	fma.rn.f32 	%f126, %f115, %f122, %f102;
	fma.rn.f32 	%f127, %f116, %f119, %f103;
	fma.rn.f32 	%f128, %f116, %f120, %f104;
	fma.rn.f32 	%f129, %f116, %f121, %f105;
	fma.rn.f32 	%f130, %f116, %f122, %f106;
	fma.rn.f32 	%f131, %f117, %f119, %f107;
	fma.rn.f32 	%f132, %f117, %f120, %f108;
	fma.rn.f32 	%f133, %f117, %f121, %f109;
	fma.rn.f32 	%f134, %f117, %f122, %f110;
	fma.rn.f32 	%f135, %f118, %f119, %f111;
	fma.rn.f32 	%f136, %f118, %f120, %f112;
	fma.rn.f32 	%f137, %f118, %f121, %f113;
	fma.rn.f32 	%f138, %f118, %f122, %f114;
	ld.shared.v4.f32 	{%f139, %f140, %f141, %f142}, [%r276+768];
	ld.shared.v4.f32 	{%f143, %f144, %f145, %f146}, [%r280+768];
	fma.rn.f32 	%f147, %f139, %f143, %f123;
	fma.rn.f32 	%f148, %f139, %f144, %f124;
	fma.rn.f32 	%f149, %f139, %f145, %f125;
	fma.rn.f32 	%f150, %f139, %f146, %f126;
	fma.rn.f32 	%f151, %f140, %f143, %f127;
	fma.rn.f32 	%f152, %f140, %f144, %f128;
	fma.rn.f32 	%f153, %f140, %f145, %f129;
	fma.rn.f32 	%f154, %f140, %f146, %f130;
	fma.rn.f32 	%f155, %f141, %f143, %f131;
	fma.rn.f32 	%f156, %f141, %f144, %f132;
	fma.rn.f32 	%f157, %f141, %f145, %f133;
	fma.rn.f32 	%f158, %f141, %f146, %f134;
	fma.rn.f32 	%f159, %f142, %f143, %f135;
	fma.rn.f32 	%f160, %f142, %f144, %f136;
	fma.rn.f32 	%f161, %f142, %f145, %f137;
	fma.rn.f32 	%f162, %f142, %f146, %f138;
	ld.shared.v4.f32 	{%f163, %f164, %f165, %f166}, [%r276+1024];
	ld.shared.v4.f32 	{%f167, %f168, %f169, %f170}, [%r280+1024];
	fma.rn.f32 	%f171, %f163, %f167, %f147;
	fma.rn.f32 	%f172, %f163, %f168, %f148;
	fma.rn.f32 	%f173, %f163, %f169, %f149;
	fma.rn.f32 	%f174, %f163, %f170, %f150;
	fma.rn.f32 	%f175, %f164, %f167, %f151;
	fma.rn.f32 	%f176, %f164, %f168, %f152;
	fma.rn.f32 	%f177, %f164, %f169, %f153;
	fma.rn.f32 	%f178, %f164, %f170, %f154;
	fma.rn.f32 	%f179, %f165, %f167, %f155;
	fma.rn.f32 	%f180, %f165, %f168, %f156;
	fma.rn.f32 	%f181, %f165, %f169, %f157;
	fma.rn.f32 	%f182, %f165, %f170, %f158;
	fma.rn.f32 	%f183, %f166, %f167, %f159;
	fma.rn.f32 	%f184, %f166, %f168, %f160;
	fma.rn.f32 	%f185, %f166, %f169, %f161;
	fma.rn.f32 	%f186, %f166, %f170, %f162;
	ld.shared.v4.f32 	{%f187, %f188, %f189, %f190}, [%r276+1280];
	ld.shared.v4.f32 	{%f191, %f192, %f193, %f194}, [%r280+1280];
	fma.rn.f32 	%f195, %f187, %f191, %f171;
	fma.rn.f32 	%f196, %f187, %f192, %f172;
	fma.rn.f32 	%f197, %f187, %f193, %f173;
	fma.rn.f32 	%f198, %f187, %f194, %f174;
	fma.rn.f32 	%f199, %f188, %f191, %f175;
	fma.rn.f32 	%f200, %f188, %f192, %f176;
	fma.rn.f32 	%f201, %f188, %f193, %f177;
	fma.rn.f32 	%f202, %f188, %f194, %f178;
	fma.rn.f32 	%f203, %f189, %f191, %f179;
	fma.rn.f32 	%f204, %f189, %f192, %f180;
	fma.rn.f32 	%f205, %f189, %f193, %f181;
	fma.rn.f32 	%f206, %f189, %f194, %f182;
	fma.rn.f32 	%f207, %f190, %f191, %f183;
	fma.rn.f32 	%f208, %f190, %f192, %f184;
	fma.rn.f32 	%f209, %f190, %f193, %f185;
	fma.rn.f32 	%f210, %f190, %f194, %f186;
	ld.shared.v4.f32 	{%f211, %f212, %f213, %f214}, [%r276+1536];
	ld.shared.v4.f32 	{%f215, %f216, %f217, %f218}, [%r280+1536];
	fma.rn.f32 	%f219, %f211, %f215, %f195;
	fma.rn.f32 	%f220, %f211, %f216, %f196;
	fma.rn.f32 	%f221, %f211, %f217, %f197;
	fma.rn.f32 	%f222, %f211, %f218, %f198;
	fma.rn.f32 	%f223, %f212, %f215, %f199;
	fma.rn.f32 	%f224, %f212, %f216, %f200;
	fma.rn.f32 	%f225, %f212, %f217, %f201;
	fma.rn.f32 	%f226, %f212, %f218, %f202;
	fma.rn.f32 	%f227, %f213, %f215, %f203;
	fma.rn.f32 	%f228, %f213, %f216, %f204;
	fma.rn.f32 	%f229, %f213, %f217, %f205;
	fma.rn.f32 	%f230, %f213, %f218, %f206;
	fma.rn.f32 	%f231, %f214, %f215, %f207;
	fma.rn.f32 	%f232, %f214, %f216, %f208;
	fma.rn.f32 	%f233, %f214, %f217, %f209;
	fma.rn.f32 	%f234, %f214, %f218, %f210;
	ld.shared.v4.f32 	{%f235, %f236, %f237, %f238}, [%r276+1792];
	ld.shared.v4.f32 	{%f239, %f240, %f241, %f242}, [%r280+1792];
	fma.rn.f32 	%f274, %f235, %f239, %f219;
	fma.rn.f32 	%f273, %f235, %f240, %f220;
	fma.rn.f32 	%f272, %f235, %f241, %f221;
	fma.rn.f32 	%f271, %f235, %f242, %f222;
	fma.rn.f32 	%f270, %f236, %f239, %f223;
	fma.rn.f32 	%f269, %f236, %f240, %f224;
	fma.rn.f32 	%f268, %f236, %f241, %f225;
	fma.rn.f32 	%f267, %f236, %f242, %f226;
	fma.rn.f32 	%f266, %f237, %f239, %f227;
	fma.rn.f32 	%f265, %f237, %f240, %f228;
	fma.rn.f32 	%f264, %f237, %f241, %f229;
	fma.rn.f32 	%f263, %f237, %f242, %f230;
	fma.rn.f32 	%f262, %f238, %f239, %f231;
	fma.rn.f32 	%f261, %f238, %f240, %f232;
	fma.rn.f32 	%f260, %f238, %f241, %f233;
	fma.rn.f32 	%f259, %f238, %f242, %f234;
$L__BB1_19:
	// begin inline asm
	cp.async.wait_all;

	// end inline asm
	bar.sync 	0;
	add.s32 	%r300, %r300, 8;
	add.s32 	%r51, %r299, 1;
	shr.u32 	%r281, %r52, 3;
	setp.ne.s32 	%p16, %r299, %r281;
	mov.u32 	%r299, %r51;
	@%p16 bra 	$L__BB1_2;
$L__BB1_20:
	ld.param.u32 	%r298, [_Z16sgemm_double_bufILi64ELi8ELi64ELi4ELi4EEvPfS0_S0_iiiiiiiii_param_11];
	ld.param.u32 	%r297, [_Z16sgemm_double_bufILi64ELi8ELi64ELi4ELi4EEvPfS0_S0_iiiiiiiii_param_10];
	ld.param.u64 	%rd208, [_Z16sgemm_double_bufILi64ELi8ELi64ELi4ELi4EEvPfS0_S0_iiiiiiiii_param_2];
	mul.lo.s32 	%r282, %r298, %r6;
	cvt.s64.s32 	%rd176, %r282;
	mul.lo.s32 	%r283, %r297, %r5;
	cvt.s64.s32 	%rd177, %r283;
	cvta.to.global.u64 	%rd178, %rd208;
	mul.lo.s32 	%r284, %r2, %r297;
	shl.b32 	%r285, %r284, 2;
	cvt.s64.s32 	%rd179, %r285;
	mul.lo.s32 	%r286, %r1, %r298;
	shl.b32 	%r287, %r286, 2;
	cvt.s64.s32 	%rd180, %r287;
	add.s64 	%rd181, %rd179, %rd177;
	add.s64 	%rd182, %rd181, %rd176;
	add.s64 	%rd183, %rd182, %rd180;
	shl.b64 	%rd184, %rd183, 2;
	add.s64 	%rd185, %rd178, %rd184;
	st.global.f32 	[%rd185], %f274;
	mul.wide.s32 	%rd186, %r298, 4;
	add.s64 	%rd187, %rd185, %rd186;
	st.global.f32 	[%rd187], %f273;
	shl.b32 	%r288, %r298, 1;
	mul.wide.s32 	%rd188, %r288, 4;
	add.s64 	%rd189, %rd185, %rd188;
	st.global.f32 	[%rd189], %f272;
	mul.lo.s32 	%r289, %r298, 3;
	mul.wide.s32 	%rd190, %r289, 4;
	add.s64 	%rd191, %rd185, %rd190;
	st.global.f32 	[%rd191], %f271;
	mul.wide.s32 	%rd192, %r297, 4;
	add.s64 	%rd193, %rd185, %rd192;
	st.global.f32 	[%rd193], %f270;
	add.s64 	%rd194, %rd193, %rd186;
	st.global.f32 	[%rd194], %f269;
	add.s64 	%rd195, %rd193, %rd188;
	st.global.f32 	[%rd195], %f268;
	add.s64 	%rd196, %rd193, %rd190;
	st.global.f32 	[%rd196], %f267;
	shl.b32 	%r290, %r297, 1;
	mul.wide.s32 	%rd197, %r290, 4;
	add.s64 	%rd198, %rd185, %rd197;
	st.global.f32 	[%rd198], %f266;
	add.s64 	%rd199, %rd198, %rd186;
	st.global.f32 	[%rd199], %f265;
	add.s64 	%rd200, %rd198, %rd188;
	st.global.f32 	[%rd200], %f264;
	add.s64 	%rd201, %rd198, %rd190;
	st.global.f32 	[%rd201], %f263;
	mul.lo.s32 	%r291, %r297, 3;
	mul.wide.s32 	%rd202, %r291, 4;
	add.s64 	%rd203, %rd185, %rd202;
	st.global.f32 	[%rd203], %f262;
	add.s64 	%rd204, %rd203, %rd186;
	st.global.f32 	[%rd204], %f261;
	add.s64 	%rd205, %rd203, %rd188;
	st.global.f32 	[%rd205], %f260;
	add.s64 	%rd206, %rd203, %rd190;
	st.global.f32 	[%rd206], %f259;
	ret;

}


// ===== COMPILED SASS (sm_100) =====

	.target	sm_100

	.elftype	@"ET_EXEC"


//--------------------- .note.nv.tkinfo           --------------------------
	.section	.note.nv.tkinfo,"",@"SHT_NOTE"
	.sectionflags	@"SHF_NOTE_NV_TKINFO"
	.tkinfo
        /*0018*/ 	.word	0x00000002
        /*0030*/ 	.string	""
        /*0030*/ 	.string	"ptxas"
        /*0030*/ 	.string	"Cuda compilation tools, release 13.0, V13.0.88"
        /*0030*/ 	.string	"Build cuda_13.0.r13.0/compiler.36424714_0"
        /*0030*/ 	.string	"-arch sm_100 -m 64 "



//--------------------- .note.nv.cuinfo           --------------------------
	.section	.note.nv.cuinfo,"",@"SHT_NOTE"
	.sectionflags	@"SHF_NOTE_NV_CUINFO"
        /*0018*/ 	.short	0x0002
        /*001a*/ 	.short	0x0064
        /*001c*/ 	.short	0x0082
	.zero		2


//--------------------- .nv.info                  --------------------------
	.section	.nv.info,"",@"SHT_CUDA_INFO"
	.align	4


	//----- nvinfo : EIATTR_REGCOUNT
	.align		4
        /*0000*/ 	.byte	0x04, 0x2f
        /*0002*/ 	.short	(.L_1 - .L_0)
	.align		4
.L_0:
        /*0004*/ 	.word	index@(_Z8sgemm_v0iiiPfS_S_)
        /*0008*/ 	.word	0x00000020


	//----- nvinfo : EIATTR_FRAME_SIZE
	.align		4
.L_1:
        /*000c*/ 	.byte	0x04, 0x11
        /*000e*/ 	.short	(.L_3 - .L_2)
	.align		4
.L_2:
        /*0010*/ 	.word	index@(_Z8sgemm_v0iiiPfS_S_)
        /*0014*/ 	.word	0x00000000


	//----- nvinfo : EIATTR_REGCOUNT
	.align		4
.L_3:
        /*0018*/ 	.byte	0x04, 0x2f
        /*001a*/ 	.short	(.L_5 - .L_4)
	.align		4
.L_4:
        /*001c*/ 	.word	index@(_Z16sgemm_double_bufILi64ELi8ELi64ELi4ELi4EEvPfS0_S0_iiiiiiiii)
        /*0020*/ 	.word	0x00000050


	//----- nvinfo : EIATTR_FRAME_SIZE
	.align		4
.L_5:
        /*0024*/ 	.byte	0x04, 0x11
        /*0026*/ 	.short	(.L_7 - .L_6)
	.align		4
.L_6:
        /*0028*/ 	.word	index@(_Z16sgemm_double_bufILi64ELi8ELi64ELi4ELi4EEvPfS0_S0_iiiiiiiii)
        /*002c*/ 	.word	0x00000000


	//----- nvinfo : EIATTR_MIN_STACK_SIZE
	.align		4
.L_7:
        /*0030*/ 	.byte	0x04, 0x12
        /*0032*/ 	.short	(.L_9 - .L_8)
	.align		4
.L_8:
        /*0034*/ 	.word	index@(_Z16sgemm_double_bufILi64ELi8ELi64ELi4ELi4EEvPfS0_S0_iiiiiiiii)
        /*0038*/ 	.word	0x00000000


	//----- nvinfo : EIATTR_MIN_STACK_SIZE
	.align		4
.L_9:
        /*003c*/ 	.byte	0x04, 0x12
        /*003e*/ 	.short	(.L_11 - .L_10)
	.align		4
.L_10:
        /*0040*/ 	.word	index@(_Z8sgemm_v0iiiPfS_S_)
        /*0044*/ 	.word	0x00000000
.L_11:


//--------------------- .nv.compat                --------------------------
	.section	.nv.compat,"",@"SHT_CUDA_COMPAT_INFO"
	.align	4
        /*0000*/ 	.byte	0x02, 0x09, 0x00, 0x00, 0x02, 0x02, 0x01, 0x00, 0x02, 0x05, 0x05, 0x00, 0x03, 0x07, 0x01, 0x01
        /*0010*/ 	.byte	0x02, 0x03, 0x00, 0x00, 0x02, 0x06, 0x01, 0x00, 0x04, 0x0b, 0x08, 0x00, 0x09, 0x00, 0x00, 0x00
        /*0020*/ 	.byte	0x00, 0x00, 0x00, 0x00


//--------------------- .nv.info._Z16sgemm_double_bufILi64ELi8ELi64ELi4ELi4EEvPfS0_S0_iiiiiiiii --------------------------
	.section	.nv.info._Z16sgemm_double_bufILi64ELi8ELi64ELi4ELi4EEvPfS0_S0_iiiiiiiii,"",@"SHT_CUDA_INFO"
	.sectionflags	@""
	.align	4


	//----- nvinfo : EIATTR_CUDA_API_VERSION
	.align		4
        /*0000*/ 	.byte	0x04, 0x37
        /*0002*/ 	.short	(.L_13 - .L_12)
.L_12:
        /*0004*/ 	.word	0x00000082


	//----- nvinfo : EIATTR_KPARAM_INFO
	.align		4
.L_13:
        /*0008*/ 	.byte	0x04, 0x17
        /*000a*/ 	.short	(.L_15 - .L_14)
.L_14:
        /*000c*/ 	.word	0x00000000
        /*0010*/ 	.short	0x000b
        /*0012*/ 	.short	0x0038
        /*0014*/ 	.byte	0x00, 0xf0, 0x11, 0x00


	//----- nvinfo : EIATTR_KPARAM_INFO
	.align		4
.L_15:
        /*0018*/ 	.byte	0x04, 0x17
        /*001a*/ 	.short	(.L_17 - .L_16)
.L_16:
        /*001c*/ 	.word	0x00000000
        /*0020*/ 	.short	0x000a
        /*0022*/ 	.short	0x0034
        /*0024*/ 	.byte	0x00, 0xf0, 0x11, 0x00


	//----- nvinfo : EIATTR_KPARAM_INFO
	.align		4
.L_17:
        /*0028*/ 	.byte	0x04, 0x17
        /*002a*/ 	.short	(.L_19 - .L_18)
.L_18:
        /*002c*/ 	.word	0x00000000
        /*0030*/ 	.short	0x0009
        /*0032*/ 	.short	0x0030
        /*0034*/ 	.byte	0x00, 0xf0, 0x11, 0x00


	//----- nvinfo : EIATTR_KPARAM_INFO
	.align		4
.L_19:
        /*0038*/ 	.byte	0x04, 0x17
        /*003a*/ 	.short	(.L_21 - .L_20)
.L_20:
        /*003c*/ 	.word	0x00000000
        /*0040*/ 	.short	0x0008
        /*0042*/ 	.short	0x002c
        /*0044*/ 	.byte	0x00, 0xf0, 0x11, 0x00


	//----- nvinfo : EIATTR_KPARAM_INFO
	.align		4
.L_21:
        /*0048*/ 	.byte	0x04, 0x17
        /*004a*/ 	.short	(.L_23 - .L_22)
.L_22:
        /*004c*/ 	.word	0x00000000
        /*0050*/ 	.short	0x0007
        /*0052*/ 	.short	0x0028
        /*0054*/ 	.byte	0x00, 0xf0, 0x11, 0x00


	//----- nvinfo : EIATTR_KPARAM_INFO
	.align		4
.L_23:
        /*0058*/ 	.byte	0x04, 0x17
        /*005a*/ 	.short	(.L_25 - .L_24)
.L_24:
        /*005c*/ 	.word	0x00000000
        /*0060*/ 	.short	0x0006
        /*0062*/ 	.short	0x0024
        /*0064*/ 	.byte	0x00, 0xf0, 0x11, 0x00


	//----- nvinfo : EIATTR_KPARAM_INFO
	.align		4
.L_25:
        /*0068*/ 	.byte	0x04, 0x17
        /*006a*/ 	.short	(.L_27 - .L_26)
.L_26:
        /*006c*/ 	.word	0x00000000
        /*0070*/ 	.short	0x0005
        /*0072*/ 	.short	0x0020
        /*0074*/ 	.byte	0x00, 0xf0, 0x11, 0x00


	//----- nvinfo : EIATTR_KPARAM_INFO
	.align		4
.L_27:
        /*0078*/ 	.byte	0x04, 0x17
        /*007a*/ 	.short	(.L_29 - .L_28)
.L_28:
        /*007c*/ 	.word	0x00000000
        /*0080*/ 	.short	0x0004
        /*0082*/ 	.short	0x001c
        /*0084*/ 	.byte	0x00, 0xf0, 0x11, 0x00


	//----- nvinfo : EIATTR_KPARAM_INFO
	.align		4
.L_29:
        /*0088*/ 	.byte	0x04, 0x17
        /*008a*/ 	.short	(.L_31 - .L_30)
.L_30:
        /*008c*/ 	.word	0x00000000
        /*0090*/ 	.short	0x0003
        /*0092*/ 	.short	0x0018
        /*0094*/ 	.byte	0x00, 0xf0, 0x11, 0x00


	//----- nvinfo : EIATTR_KPARAM_INFO
	.align		4
.L_31:
        /*0098*/ 	.byte	0x04, 0x17
        /*009a*/ 	.short	(.L_33 - .L_32)
.L_32:
        /*009c*/ 	.word	0x00000000
        /*00a0*/ 	.short	0x0002
        /*00a2*/ 	.short	0x0010
        /*00a4*/ 	.byte	0x00, 0xf5, 0x21, 0x00


	//----- nvinfo : EIATTR_KPARAM_INFO
	.align		4
.L_33:
        /*00a8*/ 	.byte	0x04, 0x17
        /*00aa*/ 	.short	(.L_35 - .L_34)
.L_34:
        /*00ac*/ 	.word	0x00000000
        /*00b0*/ 	.short	0x0001
        /*00b2*/ 	.short	0x0008
        /*00b4*/ 	.byte	0x00, 0xf5, 0x21, 0x00


	//----- nvinfo : EIATTR_KPARAM_INFO
	.align		4
.L_35:
        /*00b8*/ 	.byte	0x04, 0x17
        /*00ba*/ 	.short	(.L_37 - .L_36)
.L_36:
        /*00bc*/ 	.word	0x00000000
        /*00c0*/ 	.short	0x0000
        /*00c2*/ 	.short	0x0000
        /*00c4*/ 	.byte	0x00, 0xf5, 0x21, 0x00


	//----- nvinfo : EIATTR_SPARSE_MMA_MASK
	.align		4
.L_37:
        /*00c8*/ 	.byte	0x03, 0x50
        /*00ca*/ 	.short	0x0000


	//----- nvinfo : EIATTR_MAXREG_COUNT
	.align		4
        /*00cc*/ 	.byte	0x03, 0x1b
        /*00ce*/ 	.short	0x00ff


	//----- nvinfo : EIATTR_NUM_BARRIERS
	.align		4
        /*00d0*/ 	.byte	0x02, 0x4c
        /*00d2*/ 	.byte	0x01
	.zero		1


	//----- nvinfo : EIATTR_MERCURY_ISA_VERSION
	.align		4
        /*00d4*/ 	.byte	0x03, 0x5f
        /*00d6*/ 	.short	0x0101


	//----- nvinfo : EIATTR_VRC_CTA_INIT_COUNT
	.align		4
        /*00d8*/ 	.byte	0x02, 0x4a
	.zero		1
	.zero		1


	//----- nvinfo : EIATTR_EXIT_INSTR_OFFSETS
	.align		4
        /*00dc*/ 	.byte	0x04, 0x1c
        /*00de*/ 	.short	(.L_39 - .L_38)


	//   ....[0]....
.L_38:
        /*00e0*/ 	.word	0x00002df0


	//----- nvinfo : EIATTR_CRS_STACK_SIZE
	.align		4
.L_39:
        /*00e4*/ 	.byte	0x04, 0x1e
        /*00e6*/ 	.short	(.L_41 - .L_40)
.L_40:
        /*00e8*/ 	.word	0x00000000


	//----- nvinfo : EIATTR_CBANK_PARAM_SIZE
	.align		4
.L_41:
        /*00ec*/ 	.byte	0x03, 0x19
        /*00ee*/ 	.short	0x003c


	//----- nvinfo : EIATTR_PARAM_CBANK
	.align		4
        /*00f0*/ 	.byte	0x04, 0x0a
        /*00f2*/ 	.short	(.L_43 - .L_42)
	.align		4
.L_42:
        /*00f4*/ 	.word	index@(.nv.constant0._Z16sgemm_double_bufILi64ELi8ELi64ELi4ELi4EEvPfS0_S0_iiiiiiiii)
        /*00f8*/ 	.short	0x0380
        /*00fa*/ 	.short	0x003c


	//----- nvinfo : EIATTR_SW_WAR
	.align		4
.L_43:
        /*00fc*/ 	.byte	0x04, 0x36
        /*00fe*/ 	.short	(.L_45 - .L_44)
.L_44:
        /*0100*/ 	.word	0x00000008
.L_45:


//--------------------- .nv.info._Z8sgemm_v0iiiPfS_S_ --------------------------
	.section	.nv.info._Z8sgemm_v0iiiPfS_S_,"",@"SHT_CUDA_INFO"
	.sectionflags	@""
	.align	4


	//----- nvinfo : EIATTR_CUDA_API_VERSION
	.align		4
        /*0000*/ 	.byte	0x04, 0x37
        /*0002*/ 	.short	(.L_47 - .L_46)
.L_46:
        /*0004*/ 	.word	0x00000082


	//----- nvinfo : EIATTR_KPARAM_INFO
	.align		4
.L_47:
        /*0008*/ 	.byte	0x04, 0x17
        /*000a*/ 	.short	(.L_49 - .L_48)
.L_48:
        /*000c*/ 	.word	0x00000000
        /*0010*/ 	.short	0x0005
        /*0012*/ 	.short	0x0020
        /*0014*/ 	.byte	0x00, 0xf5, 0x21, 0x00


	//----- nvinfo : EIATTR_KPARAM_INFO
	.align		4
.L_49:
        /*0018*/ 	.byte	0x04, 0x17
        /*001a*/ 	.short	(.L_51 - .L_50)
.L_50:
        /*001c*/ 	.word	0x00000000
        /*0020*/ 	.short	0x0004
        /*0022*/ 	.short	0x0018
        /*0024*/ 	.byte	0x00, 0xf5, 0x21, 0x00


	//----- nvinfo : EIATTR_KPARAM_INFO
	.align		4
.L_51:
        /*0028*/ 	.byte	0x04, 0x17
        /*002a*/ 	.short	(.L_53 - .L_52)
.L_52:
        /*002c*/ 	.word	0x00000000
        /*0030*/ 	.short	0x0003
        /*0032*/ 	.short	0x0010
        /*0034*/ 	.byte	0x00, 0xf5, 0x21, 0x00


	//----- nvinfo : EIATTR_KPARAM_INFO
	.align		4
.L_53:
        /*0038*/ 	.byte	0x04, 0x17
        /*003a*/ 	.short	(.L_55 - .L_54)
.L_54:
        /*003c*/ 	.word	0x00000000
        /*0040*/ 	.short	0x0002
        /*0042*/ 	.short	0x0008
        /*0044*/ 	.byte	0x00, 0xf0, 0x11, 0x00


	//----- nvinfo : EIATTR_KPARAM_INFO
	.align		4
.L_55:
        /*0048*/ 	.byte	0x04, 0x17
        /*004a*/ 	.short	(.L_57 - .L_56)
.L_56:
        /*004c*/ 	.word	0x00000000
        /*0050*/ 	.short	0x0001
        /*0052*/ 	.short	0x0004
        /*0054*/ 	.byte	0x00, 0xf0, 0x11, 0x00


	//----- nvinfo : EIATTR_KPARAM_INFO
	.align		4
.L_57:
        /*0058*/ 	.byte	0x04, 0x17
        /*005a*/ 	.short	(.L_59 - .L_58)
.L_58:
        /*005c*/ 	.word	0x00000000
        /*0060*/ 	.short	0x0000
        /*0062*/ 	.short	0x0000
        /*0064*/ 	.byte	0x00, 0xf0, 0x11, 0x00


	//----- nvinfo : EIATTR_SPARSE_MMA_MASK
	.align		4
.L_59:
        /*0068*/ 	.byte	0x03, 0x50
        /*006a*/ 	.short	0x0000


	//----- nvinfo : EIATTR_MAXREG_COUNT
	.align		4
        /*006c*/ 	.byte	0x03, 0x1b
        /*006e*/ 	.short	0x00ff


	//----- nvinfo : EIATTR_MERCURY_ISA_VERSION
	.align		4
        /*0070*/ 	.byte	0x03, 0x5f
        /*0072*/ 	.short	0x0101


	//----- nvinfo : EIATTR_VRC_CTA_INIT_COUNT
	.align		4
        /*0074*/ 	.byte	0x02, 0x4a
	.zero		1
	.zero		1


	//----- nvinfo : EIATTR_EXIT_INSTR_OFFSETS
	.align		4
        /*0078*/ 	.byte	0x04, 0x1c
        /*007a*/ 	.short	(.L_61 - .L_60)


	//   ....[0]....
.L_60:
        /*007c*/ 	.word	0x000000c0


	//   ....[1]....
        /*0080*/ 	.word	0x00000840


	//----- nvinfo : EIATTR_CBANK_PARAM_SIZE
	.align		4
.L_61:
        /*0084*/ 	.byte	0x03, 0x19
        /*0086*/ 	.short	0x0028


	//----- nvinfo : EIATTR_PARAM_CBANK
	.align		4
        /*0088*/ 	.byte	0x04, 0x0a
        /*008a*/ 	.short	(.L_63 - .L_62)
	.align		4
.L_62:
        /*008c*/ 	.word	index@(.nv.constant0._Z8sgemm_v0iiiPfS_S_)
        /*0090*/ 	.short	0x0380
        /*0092*/ 	.short	0x0028


	//----- nvinfo : EIATTR_SW_WAR
	.align		4
.L_63:
        /*0094*/ 	.byte	0x04, 0x36
        /*0096*/ 	.short	(.L_65 - .L_64)
.L_64:
        /*0098*/ 	.word	0x00000008
.L_65:


//--------------------- .nv.callgraph             --------------------------
	.section	.nv.callgraph,"",@"SHT_CUDA_CALLGRAPH"
	.align	4
	.sectionentsize	8
	.align		4
        /*0000*/ 	.word	0x00000000
	.align		4
        /*0004*/ 	.word	0xffffffff
	.align		4
        /*0008*/ 	.word	0x00000000
	.align		4
        /*000c*/ 	.word	0xfffffffe
	.align		4
        /*0010*/ 	.word	0x00000000
	.align		4
        /*0014*/ 	.word	0xfffffffd
	.align		4
        /*0018*/ 	.word	0x00000000
	.align		4
        /*001c*/ 	.word	0xfffffffc


//--------------------- .text._Z16sgemm_double_bufILi64ELi8ELi64ELi4ELi4EEvPfS0_S0_iiiiiiiii --------------------------
	.section	.text._Z16sgemm_double_bufILi64ELi8ELi64ELi4ELi4EEvPfS0_S0_iiiiiiiii,"ax",@progbits
	.align	128
        .global         _Z16sgemm_double_bufILi64ELi8ELi64ELi4ELi4EEvPfS0_S0_iiiiiiiii
        .type           _Z16sgemm_double_bufILi64ELi8ELi64ELi4ELi4EEvPfS0_S0_iiiiiiiii,@function
        .size           _Z16sgemm_double_bufILi64ELi8ELi64ELi4ELi4EEvPfS0_S0_iiiiiiiii,(.L_x_19 - _Z16sgemm_double_bufILi64ELi8ELi64ELi4ELi4EEvPfS0_S0_iiiiiiiii)
        .other          _Z16sgemm_double_bufILi64ELi8ELi64ELi4ELi4EEvPfS0_S0_iiiiiiiii,@"STO_CUDA_ENTRY STV_DEFAULT"
_Z16sgemm_double_bufILi64ELi8ELi64ELi4ELi4EEvPfS0_S0_iiiiiiiii:
.text._Z16sgemm_double_bufILi64ELi8ELi64ELi4ELi4EEvPfS0_S0_iiiiiiiii:
[----:B------:R-:W-:Y:S01]  /*0000*/  LDC R1, c[0x0][0x37c] ;  /* 0x0000df00ff017b82 */ /* 0x000fe20000000800 */
[----:B------:R-:W1:Y:S07]  /*0010*/  LDCU UR7, c[0x0][0x39c] ;  /* 0x00007380ff0777ac */ /* 0x000e6e0008000800 */
[----:B------:R-:W2:Y:S01]  /*0020*/  S2UR UR5, SR_CTAID.Y ;  /* 0x00000000000579c3 */ /* 0x000ea20000002600 */
[----:B------:R-:W3:Y:S01]  /*0030*/  S2R R44, SR_TID.X ;  /* 0x00000000002c7919 */ /* 0x000ee20000002100 */
[----:B------:R-:W-:Y:S01]  /*0040*/  HFMA2 R32, -RZ, RZ, 0, 0 ;  /* 0x00000000ff207431 */ /* 0x000fe200000001ff */
[----:B------:R-:W4:Y:S01]  /*0050*/  LDCU UR4, c[0x0][0x364] ;  /* 0x00006c80ff0477ac */ /* 0x000f220008000800 */
[----:B------:R-:W-:Y:S01]  /*0060*/  IMAD.MOV.U32 R76, RZ, RZ, RZ ;  /* 0x000000ffff4c7224 */ /* 0x000fe200078e00ff */
[----:B------:R-:W5:Y:S01]  /*0070*/  S2R R43, SR_TID.Y ;  /* 0x00000000002b7919 */ /* 0x000f620000002200 */
[----:B------:R-:W-:Y:S01]  /*0080*/  CS2R R68, SRZ ;  /* 0x0000000000447805 */ /* 0x000fe2000001ff00 */
[----:B------:R-:W-:Y:S01]  /*0090*/  IMAD.MOV.U32 R74, RZ, RZ, RZ ;  /* 0x000000ffff4a7224 */ /* 0x000fe200078e00ff */
[----:B------:R-:W4:Y:S01]  /*00a0*/  LDC R57, c[0x0][0x360] ;  /* 0x0000d800ff397b82 */ /* 0x000f220000000800 */
[----:B------:R-:W-:Y:S01]  /*00b0*/  IMAD.MOV.U32 R72, RZ, RZ, RZ ;  /* 0x000000ffff487224 */ /* 0x000fe200078e00ff */
[----:B------:R-:W-:-:S02]  /*00c0*/  CS2R R70, SRZ ;  /* 0x0000000000467805 */ /* 0x000fc4000001ff00 */
[----:B------:R-:W-:Y:S02]  /*00d0*/  CS2R R66, SRZ ;  /* 0x0000000000427805 */ /* 0x000fe4000001ff00 */
[----:B------:R-:W-:Y:S02]  /*00e0*/  CS2R R64, SRZ ;  /* 0x0000000000407805 */ /* 0x000fe4000001ff00 */
[----:B------:R-:W-:Y:S02]  /*00f0*/  CS2R R62, SRZ ;  /* 0x00000000003e7805 */ /* 0x000fe4000001ff00 */
[----:B------:R-:W-:Y:S01]  /*0100*/  CS2R R60, SRZ ;  /* 0x00000000003c7805 */ /* 0x000fe2000001ff00 */
[----:B------:R-:W3:Y:S01]  /*0110*/  LDCU.64 UR12, c[0x0][0x358] ;  /* 0x00006b00ff0c77ac */ /* 0x000ee20008000a00 */
[----:B------:R-:W3:Y:S01]  /*0120*/  S2UR UR6, SR_CTAID.X ;  /* 0x00000000000679c3 */ /* 0x000ee20000002500 */
[----:B-1----:R-:W-:Y:S02]  /*0130*/  UISETP.GE.AND UP0, UPT, UR7, URZ, UPT ;  /* 0x000000ff0700728c */ /* 0x002fe4000bf06270 */
[----:B--2---:R-:W-:Y:S01]  /*0140*/  USHF.L.U32 UR5, UR5, 0x6, URZ ;  /* 0x0000000605057899 */ /* 0x004fe200080006ff */
[----:B----4-:R-:W-:Y:S01]  /*0150*/  IMAD R57, R57, UR4, RZ ;  /* 0x0000000439397c24 */ /* 0x010fe2000f8e02ff */
[----:B---3--:R-:W-:-:S05]  /*0160*/  USHF.L.U32 UR6, UR6, 0x6, URZ ;  /* 0x0000000606067899 */ /* 0x008fca00080006ff */
[----:B-----5:R-:W-:Y:S07]  /*0170*/  BRA.U !UP0, `(.L_x_0) ;  /* 0x0000002908487547 */ /* 0x020fee000b800000 */
[----:B------:R-:W1:Y:S01]  /*0180*/  I2F.U32.RP R4, R57 ;  /* 0x0000003900047306 */ /* 0x000e620000209000 */
[----:B------:R-:W-:Y:S01]  /*0190*/  IMAD R56, R43, UR4, R44 ;  /* 0x000000042b387c24 */ /* 0x000fe2000f8e022c */
[----:B------:R-:W2:Y:S01]  /*01a0*/  LDC R16, c[0x0][0x3a8] ;  /* 0x0000ea00ff107b82 */ /* 0x000ea20000000800 */
[--C-:B------:R-:W-:Y:S01]  /*01b0*/  IMAD.MOV R5, RZ, RZ, -R57.reuse ;  /* 0x000000ffff057224 */ /* 0x100fe200078e0a39 */
[C---:B------:R-:W-:Y:S01]  /*01c0*/  ISETP.NE.U32.AND P2, PT, R57.reuse, RZ, PT ;  /* 0x000000ff3900720c */ /* 0x040fe20003f45070 */
[C---:B------:R-:W-:Y:S01]  /*01d0*/  IMAD.IADD R55, R56.reuse, 0x1, R57 ;  /* 0x0000000138377824 */ /* 0x040fe200078e0239 */
[----:B------:R-:W3:Y:S01]  /*01e0*/  LDCU UR4, c[0x0][0x3a4] ;  /* 0x00007480ff0477ac */ /* 0x000ee20008000800 */
[----:B------:R-:W-:Y:S01]  /*01f0*/  IMAD.SHL.U32 R48, R56, 0x4, RZ ;  /* 0x0000000438307824 */ /* 0x000fe200078e00ff */
[----:B------:R-:W-:Y:S01]  /*0200*/  MOV R45, RZ ;  /* 0x000000ff002d7202 */ /* 0x000fe20000000f00 */
[----:B------:R-:W-:Y:S01]  /*0210*/  IMAD.IADD R50, R57, 0x1, R55 ;  /* 0x0000000139327824 */ /* 0x000fe200078e0237 */
[C---:B------:R-:W-:Y:S01]  /*0220*/  ISETP.GE.U32.AND P0, PT, R55.reuse, 0x80, PT ;  /* 0x000000803700780c */ /* 0x040fe20003f06070 */
[----:B------:R-:W-:Y:S01]  /*0230*/  IMAD.MOV.U32 R76, RZ, RZ, RZ ;  /* 0x000000ffff4c7224 */ /* 0x000fe200078e00ff */
[----:B------:R-:W-:Y:S01]  /*0240*/  VIMNMX.U32 R0, PT, PT, R55, 0x80, !PT ;  /* 0x0000008037007848 */ /* 0x000fe20007fe0000 */
[----:B------:R-:W-:Y:S01]  /*0250*/  IMAD.SHL.U32 R46, R50, 0x4, RZ ;  /* 0x00000004322e7824 */ /* 0x000fe200078e00ff */
[----:B------:R-:W-:Y:S01]  /*0260*/  SEL R54, RZ, 0x1, P0 ;  /* 0x00000001ff367807 */ /* 0x000fe20000000000 */
[----:B-1----:R-:W1:Y:S01]  /*0270*/  MUFU.RCP R4, R4 ;  /* 0x0000000400047308 */ /* 0x002e620000001000 */
[----:B------:R-:W-:-:S02]  /*0280*/  LOP3.LUT R52, R48, 0x4, RZ, 0xc0, !PT ;  /* 0x0000000430347812 */ /* 0x000fc400078ec0ff */
[----:B------:R-:W-:Y:S02]  /*0290*/  IADD3 R0, PT, PT, R0, -R55, -R54 ;  /* 0x8000003700007210 */ /* 0x000fe40007ffe836 */
[----:B------:R-:W-:Y:S02]  /*02a0*/  SHF.L.U32 R47, R55, 0x2, RZ ;  /* 0x00000002372f7819 */ /* 0x000fe400000006ff */
[----:B------:R-:W-:Y:S02]  /*02b0*/  LOP3.LUT R49, R46, 0x4, RZ, 0xc0, !PT ;  /* 0x000000042e317812 */ /* 0x000fe400078ec0ff */
[----:B------:R-:W-:Y:S02]  /*02c0*/  LOP3.LUT R51, R47, 0x4, RZ, 0xc0, !PT ;  /* 0x000000042f337812 */ /* 0x000fe400078ec0ff */
[----:B------:R-:W-:Y:S01]  /*02d0*/  LOP3.LUT R48, R48, 0x3c, RZ, 0xc0, !PT ;  /* 0x0000003c30307812 */ /* 0x000fe200078ec0ff */
[-CC-:B--2---:R-:W-:Y:S01]  /*02e0*/  IMAD R17, R49, R16.reuse, R16.reuse ;  /* 0x0000001031117224 */ /* 0x184fe200078e0210 */
[----:B------:R-:W-:Y:S01]  /*02f0*/  LOP3.LUT R47, R47, 0x3c, RZ, 0xc0, !PT ;  /* 0x0000003c2f2f7812 */ /* 0x000fe200078ec0ff */
[--C-:B------:R-:W-:Y:S01]  /*0300*/  IMAD R9, R51, R16, R16.reuse ;  /* 0x0000001033097224 */ /* 0x100fe200078e0210 */
[----:B------:R-:W-:Y:S01]  /*0310*/  LOP3.LUT R46, R46, 0x3c, RZ, 0xc0, !PT ;  /* 0x0000003c2e2e7812 */ /* 0x000fe200078ec0ff */
[----:B------:R-:W-:-:S02]  /*0320*/  IMAD.IADD R19, R17, 0x1, R16 ;  /* 0x0000000111137824 */ /* 0x000fc400078e0210 */
[----:B-1----:R-:W-:Y:S01]  /*0330*/  VIADD R2, R4, 0xffffffe ;  /* 0x0ffffffe04027836 */ /* 0x002fe20000000000 */
[----:B------:R-:W-:Y:S01]  /*0340*/  SHF.R.U32.HI R4, RZ, 0x1, R50 ;  /* 0x00000001ff047819 */ /* 0x000fe20000011632 */
[----:B------:R-:W-:Y:S02]  /*0350*/  IMAD.IADD R21, R19, 0x1, R16 ;  /* 0x0000000113157824 */ /* 0x000fe400078e0210 */
[----:B------:R1:W2:Y:S02]  /*0360*/  F2I.FTZ.U32.TRUNC.NTZ R3, R2 ;  /* 0x0000000200037305 */ /* 0x0002a4000021f000 */
[----:B---3--:R-:W-:Y:S01]  /*0370*/  IMAD R4, R4, UR4, RZ ;  /* 0x0000000404047c24 */ /* 0x008fe2000f8e02ff */
[----:B-1----:R-:W-:Y:S01]  /*0380*/  MOV R2, RZ ;  /* 0x000000ff00027202 */ /* 0x002fe20000000f00 */
[----:B--2---:R-:W-:-:S04]  /*0390*/  IMAD R5, R5, R3, RZ ;  /* 0x0000000305057224 */ /* 0x004fc800078e02ff */
[----:B------:R-:W-:-:S06]  /*03a0*/  IMAD.HI.U32 R3, R3, R5, R2 ;  /* 0x0000000503037227 */ /* 0x000fcc00078e0002 */
[----:B------:R-:W-:-:S04]  /*03b0*/  IMAD.HI.U32 R3, R3, R0, RZ ;  /* 0x0000000003037227 */ /* 0x000fc800078e00ff */
[----:B------:R-:W-:-:S04]  /*03c0*/  IMAD.MOV R2, RZ, RZ, -R3 ;  /* 0x000000ffff027224 */ /* 0x000fc800078e0a03 */
[----:B------:R-:W-:Y:S01]  /*03d0*/  IMAD R0, R57, R2, R0 ;  /* 0x0000000239007224 */ /* 0x000fe200078e0200 */
[----:B------:R-:W-:-:S04]  /*03e0*/  SHF.R.U32.HI R2, RZ, 0x1, R55 ;  /* 0x00000001ff027819 */ /* 0x000fc80000011637 */
[----:B------:R-:W-:Y:S01]  /*03f0*/  ISETP.GE.U32.AND P0, PT, R0, R57, PT ;  /* 0x000000390000720c */ /* 0x000fe20003f06070 */
[----:B------:R-:W-:-:S05]  /*0400*/  IMAD R2, R2, UR4, RZ ;  /* 0x0000000402027c24 */ /* 0x000fca000f8e02ff */
[----:B------:R-:W-:-:S07]  /*0410*/  SHF.R.S32.HI R14, RZ, 0x1f, R2 ;  /* 0x0000001fff0e7819 */ /* 0x000fce0000011402 */
[----:B------:R-:W-:Y:S02]  /*0420*/  @P0 IMAD.IADD R0, R0, 0x1, -R57 ;  /* 0x0000000100000824 */ /* 0x000fe400078e0a39 */
[----:B------:R-:W-:-:S03]  /*0430*/  @P0 VIADD R3, R3, 0x1 ;  /* 0x0000000103030836 */ /* 0x000fc60000000000 */
[----:B------:R-:W-:Y:S02]  /*0440*/  ISETP.GE.U32.AND P1, PT, R0, R57, PT ;  /* 0x000000390000720c */ /* 0x000fe40003f26070 */
[----:B------:R-:W-:-:S05]  /*0450*/  SHF.R.U32.HI R0, RZ, 0x1, R56 ;  /* 0x00000001ff007819 */ /* 0x000fca0000011638 */
[----:B------:R-:W-:Y:S01]  /*0460*/  IMAD R0, R0, UR4, RZ ;  /* 0x0000000400007c24 */ /* 0x000fe2000f8e02ff */
[----:B------:R-:W-:-:S04]  /*0470*/  UMOV UR4, URZ ;  /* 0x000000ff00047c82 */ /* 0x000fc80008000000 */
[----:B------:R-:W-:Y:S02]  /*0480*/  SHF.R.S32.HI R6, RZ, 0x1f, R0 ;  /* 0x0000001fff067819 */ /* 0x000fe40000011400 */
[----:B------:R-:W-:Y:S02]  /*0490*/  @P1 IADD3 R3, PT, PT, R3, 0x1, RZ ;  /* 0x0000000103031810 */ /* 0x000fe40007ffe0ff */
[----:B------:R-:W-:Y:S02]  /*04a0*/  @!P2 LOP3.LUT R3, RZ, R57, RZ, 0x33, !PT ;  /* 0x00000039ff03a212 */ /* 0x000fe400078e33ff */
[----:B------:R-:W-:-:S03]  /*04b0*/  IADD3 R10, P2, PT, R2, R9, RZ ;  /* 0x00000009020a7210 */ /* 0x000fc60007f5e0ff */
[----:B------:R-:W-:Y:S01]  /*04c0*/  IMAD.IADD R54, R54, 0x1, R3 ;  /* 0x0000000136367824 */ /* 0x000fe200078e0203 */
[----:B------:R-:W-:Y:S01]  /*04d0*/  LEA.HI.X.SX32 R23, R9, R14, 0x1, P2 ;  /* 0x0000000e09177211 */ /* 0x000fe200010f0eff */
[--C-:B------:R-:W-:Y:S02]  /*04e0*/  IMAD R3, R52, R16, R16.reuse ;  /* 0x0000001034037224 */ /* 0x100fe400078e0210 */
[----:B------:R-:W-:Y:S02]  /*04f0*/  VIADD R53, R54, 0x1 ;  /* 0x0000000136357836 */ /* 0x000fe40000000000 */
[--C-:B------:R-:W-:Y:S01]  /*0500*/  IMAD.IADD R5, R3, 0x1, R16.reuse ;  /* 0x0000000103057824 */ /* 0x100fe200078e0210 */
[----:B------:R-:W-:Y:S02]  /*0510*/  IADD3 R13, P0, PT, R0, R3, RZ ;  /* 0x00000003000d7210 */ /* 0x000fe40007f1e0ff */
[----:B------:R-:W-:Y:S01]  /*0520*/  LOP3.LUT R53, R53, 0x3, RZ, 0xc0, !PT ;  /* 0x0000000335357812 */ /* 0x000fe200078ec0ff */
[----:B------:R-:W-:Y:S01]  /*0530*/  IMAD.IADD R7, R5, 0x1, R16 ;  /* 0x0000000105077824 */ /* 0x000fe200078e0210 */
[----:B------:R-:W-:-:S02]  /*0540*/  LEA.HI.X.SX32 R22, R3, R6, 0x1, P0 ;  /* 0x0000000603167211 */ /* 0x000fc400000f0eff */
[----:B------:R-:W-:Y:S02]  /*0550*/  IADD3 R3, PT, PT, R9, R16, RZ ;  /* 0x0000001009037210 */ /* 0x000fe40007ffe0ff */
[C---:B------:R-:W-:Y:S02]  /*0560*/  IADD3 R12, P0, PT, R0.reuse, R5, RZ ;  /* 0x00000005000c7210 */ /* 0x040fe40007f1e0ff */
[----:B------:R-:W-:Y:S01]  /*0570*/  IADD3 R11, P1, PT, R0, R7, RZ ;  /* 0x00000007000b7210 */ /* 0x000fe20007f3e0ff */
[----:B------:R-:W-:Y:S01]  /*0580*/  IMAD.IADD R15, R3, 0x1, R16 ;  /* 0x00000001030f7824 */ /* 0x000fe200078e0210 */
[----:B------:R-:W-:Y:S02]  /*0590*/  IADD3 R9, P2, PT, R2, R3, RZ ;  /* 0x0000000302097210 */ /* 0x000fe40007f5e0ff */
[-C--:B------:R-:W-:Y:S02]  /*05a0*/  LEA.HI.X.SX32 R25, R5, R6.reuse, 0x1, P0 ;  /* 0x0000000605197211 */ /* 0x080fe400000f0eff */
[----:B------:R-:W-:-:S02]  /*05b0*/  LEA.HI.X.SX32 R20, R7, R6, 0x1, P1 ;  /* 0x0000000607147211 */ /* 0x000fc400008f0eff */
[----:B------:R-:W-:Y:S02]  /*05c0*/  LEA.HI.X.SX32 R18, R3, R14, 0x1, P2 ;  /* 0x0000000e03127211 */ /* 0x000fe400010f0eff */
[----:B------:R-:W-:Y:S02]  /*05d0*/  SHF.R.S32.HI R0, RZ, 0x1f, R4 ;  /* 0x0000001fff007819 */ /* 0x000fe40000011404 */
[----:B------:R-:W-:Y:S02]  /*05e0*/  IADD3 R8, P0, PT, R4, R17, RZ ;  /* 0x0000001104087210 */ /* 0x000fe40007f1e0ff */
[----:B------:R-:W-:Y:S02]  /*05f0*/  IADD3 R7, P1, PT, R2, R15, RZ ;  /* 0x0000000f02077210 */ /* 0x000fe40007f3e0ff */
[C---:B------:R-:W-:Y:S02]  /*0600*/  IADD3 R6, P2, PT, R4.reuse, R19, RZ ;  /* 0x0000001304067210 */ /* 0x040fe40007f5e0ff */
[----:B------:R-:W-:-:S02]  /*0610*/  IADD3 R5, P3, PT, R4, R21, RZ ;  /* 0x0000001504057210 */ /* 0x000fc40007f7e0ff */
[----:B------:R-:W-:Y:S02]  /*0620*/  LEA.HI.X.SX32 R16, R15, R14, 0x1, P1 ;  /* 0x0000000e0f107211 */ /* 0x000fe400008f0eff */
[-C--:B------:R-:W-:Y:S02]  /*0630*/  LEA.HI.X.SX32 R17, R17, R0.reuse, 0x1, P0 ;  /* 0x0000000011117211 */ /* 0x080fe400000f0eff */
[-C--:B------:R-:W-:Y:S02]  /*0640*/  LEA.HI.X.SX32 R41, R19, R0.reuse, 0x1, P2 ;  /* 0x0000000013297211 */ /* 0x080fe400010f0eff */
[----:B------:R-:W-:Y:S02]  /*0650*/  LEA.HI.X.SX32 R42, R21, R0, 0x1, P3 ;  /* 0x00000000152a7211 */ /* 0x000fe400018f0eff */
[----:B------:R-:W-:Y:S02]  /*0660*/  SHF.L.U64.HI R4, R13, 0x2, R22 ;  /* 0x000000020d047819 */ /* 0x000fe40000010216 */
[----:B------:R-:W-:-:S02]  /*0670*/  SHF.L.U64.HI R3, R12, 0x2, R25 ;  /* 0x000000020c037819 */ /* 0x000fc40000010219 */
[----:B------:R-:W-:Y:S02]  /*0680*/  SHF.L.U64.HI R2, R10, 0x2, R23 ;  /* 0x000000020a027819 */ /* 0x000fe40000010217 */
[----:B------:R-:W-:Y:S02]  /*0690*/  SHF.L.U64.HI R0, R11, 0x2, R20 ;  /* 0x000000020b007819 */ /* 0x000fe40000010214 */
[----:B------:R-:W-:Y:S02]  /*06a0*/  SHF.L.U64.HI R14, R9, 0x2, R18 ;  /* 0x00000002090e7819 */ /* 0x000fe40000010212 */
[----:B------:R-:W-:Y:S02]  /*06b0*/  SHF.L.U64.HI R40, R8, 0x2, R17 ;  /* 0x0000000208287819 */ /* 0x000fe40000010211 */
[----:B------:R-:W-:Y:S02]  /*06c0*/  SHF.L.U64.HI R15, R7, 0x2, R16 ;  /* 0x00000002070f7819 */ /* 0x000fe40000010210 */
[----:B------:R-:W-:-:S02]  /*06d0*/  SHF.L.U64.HI R41, R6, 0x2, R41 ;  /* 0x0000000206297819 */ /* 0x000fc40000010229 */
[----:B------:R-:W-:-:S07]  /*06e0*/  SHF.L.U64.HI R42, R5, 0x2, R42 ;  /* 0x00000002052a7819 */ /* 0x000fce000001022a */
.L_x_12:
[----:B------:R-:W1:Y:S02]  /*06f0*/  LDCU UR9, c[0x0][0x39c] ;  /* 0x00007380ff0977ac */ /* 0x000e640008000800 */
[----:B-1----:R-:W-:-:S09]  /*0700*/  UISETP.GE.AND UP0, UPT, UR4, UR9, UPT ;  /* 0x000000090400728c */ /* 0x002fd2000bf06270 */
[----:B--2345:R-:W-:Y:S05]  /*0710*/  BRA.U UP0, `(.L_x_1) ;  /* 0x0000001900447547 */ /* 0x03cfea000b800000 */
[----:B------:R-:W-:Y:S01]  /*0720*/  ISETP.GT.U32.AND P0, PT, R56, 0x7f, PT ;  /* 0x0000007f3800780c */ /* 0x000fe20003f04070 */
[----:B------:R-:W1:Y:S01]  /*0730*/  LDCU.64 UR14, c[0x0][0x388] ;  /* 0x00007100ff0e77ac */ /* 0x000e620008000a00 */
[----:B------:R-:W-:Y:S11]  /*0740*/  BSSY.RECONVERGENT B0, `(.L_x_1) ;  /* 0x000018e000007945 */ /* 0x000ff60003800200 */
[----:B------:R-:W-:Y:S05]  /*0750*/  @P0 BRA `(.L_x_2) ;  /* 0x0000001800300947 */ /* 0x000fea0003800000 */
[----:B------:R-:W2:Y:S01]  /*0760*/  LDC R24, c[0x0][0x3a4] ;  /* 0x0000e900ff187b82 */ /* 0x000ea20000000800 */
[----:B------:R-:W3:Y:S01]  /*0770*/  LDCU.64 UR10, c[0x0][0x380] ;  /* 0x00007000ff0a77ac */ /* 0x000ee20008000a00 */
[----:B------:R-:W-:Y:S01]  /*0780*/  BSSY.RECONVERGENT B1, `(.L_x_3) ;  /* 0x0000064000017945 */ /* 0x000fe20003800200 */
[----:B------:R-:W-:Y:S01]  /*0790*/  LOP3.LUT R27, R45, 0x1, RZ, 0xc0, !PT ;  /* 0x000000012d1b7812 */ /* 0x000fe200078ec0ff */
[----:B------:R-:W-:-:S04]  /*07a0*/  IMAD.MOV.U32 R35, RZ, RZ, R56 ;  /* 0x000000ffff237224 */ /* 0x000fc800078e0038 */
[----:B------:R-:W4:Y:S08]  /*07b0*/  LDC R26, c[0x0][0x3a8] ;  /* 0x0000ea00ff1a7b82 */ /* 0x000f300000000800 */
[----:B------:R-:W5:Y:S08]  /*07c0*/  LDC R23, c[0x0][0x3b0] ;  /* 0x0000ec00ff177b82 */ /* 0x000f700000000800 */
[----:B------:R-:W1:Y:S01]  /*07d0*/  LDC R22, c[0x0][0x3ac] ;  /* 0x0000eb00ff167b82 */ /* 0x000e620000000800 */
[----:B--2---:R-:W-:-:S05]  /*07e0*/  IMAD R17, R24, UR5, RZ ;  /* 0x0000000518117c24 */ /* 0x004fca000f8e02ff */
[----:B------:R-:W-:Y:S01]  /*07f0*/  SHF.R.S32.HI R19, RZ, 0x1f, R17 ;  /* 0x0000001fff137819 */ /* 0x000fe20000011411 */
[----:B----4-:R-:W-:-:S05]  /*0800*/  IMAD R16, R26, UR4, RZ ;  /* 0x000000041a107c24 */ /* 0x010fca000f8e02ff */
[----:B------:R-:W-:Y:S01]  /*0810*/  IADD3 R25, P0, PT, R16, R17, RZ ;  /* 0x0000001110197210 */ /* 0x000fe20007f1e0ff */
[----:B-----5:R-:W-:-:S03]  /*0820*/  IMAD R21, R23, UR6, RZ ;  /* 0x0000000617157c24 */ /* 0x020fc6000f8e02ff */
[----:B------:R-:W-:Y:S02]  /*0830*/  LEA.HI.X.SX32 R16, R16, R19, 0x1, P0 ;  /* 0x0000001310107211 */ /* 0x000fe400000f0eff */
[----:B------:R-:W-:Y:S02]  /*0840*/  ISETP.NE.AND P0, PT, R53, RZ, PT ;  /* 0x000000ff3500720c */ /* 0x000fe40003f05270 */
[C---:B---3--:R-:W-:Y:S02]  /*0850*/  LEA R28, P2, R25.reuse, UR10, 0x2 ;  /* 0x0000000a191c7c11 */ /* 0x048fe4000f8410ff */
[----:B------:R-:W-:Y:S01]  /*0860*/  SHF.R.S32.HI R17, RZ, 0x1f, R21 ;  /* 0x0000001fff117819 */ /* 0x000fe20000011415 */
[----:B-1----:R-:W-:Y:S01]  /*0870*/  IMAD R20, R22, UR4, RZ ;  /* 0x0000000416147c24 */ /* 0x002fe2000f8e02ff */
[----:B------:R-:W-:-:S04]  /*0880*/  LEA.HI.X R25, R25, UR11, R16, 0x2, P2 ;  /* 0x0000000b19197c11 */ /* 0x000fc800090f1410 */
[----:B------:R-:W-:-:S04]  /*0890*/  IADD3 R21, P1, PT, R20, R21, RZ ;  /* 0x0000001514157210 */ /* 0x000fc80007f3e0ff */
[----:B------:R-:W-:Y:S01]  /*08a0*/  LEA.HI.X.SX32 R20, R20, R17, 0x1, P1 ;  /* 0x0000001114147211 */ /* 0x000fe200008f0eff */
[----:B------:R-:W-:Y:S08]  /*08b0*/  @!P0 BRA `(.L_x_4) ;  /* 0x0000000400408947 */ /* 0x000ff00003800000 */
[----:B------:R-:W1:Y:S01]  /*08c0*/  S2UR UR8, SR_CgaCtaId ;  /* 0x00000000000879c3 */ /* 0x000e620000008800 */
[----:B------:R-:W-:Y:S01]  /*08d0*/  SHF.R.U32.HI R29, RZ, 0x1, R56 ;  /* 0x00000001ff1d7819 */ /* 0x000fe20000011638 */
[----:B------:R-:W-:Y:S01]  /*08e0*/  IMAD R16, R52, R26, RZ ;  /* 0x0000001a34107224 */ /* 0x000fe200078e02ff */
[----:B------:R-:W-:Y:S01]  /*08f0*/  UMOV UR7, 0x400 ;  /* 0x0000040000077882 */ /* 0x000fe20000000000 */
[----:B------:R-:W-:Y:S02]  /*0900*/  IMAD.MOV.U32 R35, RZ, RZ, R55 ;  /* 0x000000ffff237224 */ /* 0x000fe400078e0037 */
[----:B------:R-:W-:Y:S01]  /*0910*/  IMAD R18, R29, R24, RZ ;  /* 0x000000181d127224 */ /* 0x000fe200078e02ff */
[----:B------:R-:W-:-:S04]  /*0920*/  SHF.R.S32.HI R17, RZ, 0x1f, R16 ;  /* 0x0000001fff117819 */ /* 0x000fc80000011410 */
[----:B------:R-:W-:-:S04]  /*0930*/  IADD3 R16, P1, PT, R18, R16, RZ ;  /* 0x0000001012107210 */ /* 0x000fc80007f3e0ff */
[----:B------:R-:W-:Y:S02]  /*0940*/  LEA.HI.X.SX32 R18, R18, R17, 0x1, P1 ;  /* 0x0000001112127211 */ /* 0x000fe400008f0eff */
[CC--:B------:R-:W-:Y:S02]  /*0950*/  LEA R36, P2, R16.reuse, R28.reuse, 0x2 ;  /* 0x0000001c10247211 */ /* 0x0c0fe400078410ff */
[-C--:B------:R-:W-:Y:S02]  /*0960*/  LEA R30, P1, R13, R28.reuse, 0x2 ;  /* 0x0000001c0d1e7211 */ /* 0x080fe400078210ff */
[----:B------:R-:W-:Y:S02]  /*0970*/  LEA.HI.X R37, R16, R25, R18, 0x2, P2 ;  /* 0x0000001910257211 */ /* 0x000fe400010f1412 */
[-C--:B------:R-:W-:Y:S01]  /*0980*/  LEA R18, P2, R12, R28.reuse, 0x2 ;  /* 0x0000001c0c127211 */ /* 0x080fe200078410ff */
[----:B-1----:R-:W-:Y:S01]  /*0990*/  ULEA UR7, UR8, UR7, 0x18 ;  /* 0x0000000708077291 */ /* 0x002fe2000f8ec0ff */
[----:B------:R-:W-:Y:S01]  /*09a0*/  LEA R16, P3, R11, R28, 0x2 ;  /* 0x0000001c0b107211 */ /* 0x000fe200078610ff */
[----:B------:R-:W-:Y:S01]  /*09b0*/  IMAD.X R31, R25, 0x1, R4, P1 ;  /* 0x00000001191f7824 */ /* 0x000fe200008e0604 */
[----:B------:R-:W-:Y:S01]  /*09c0*/  ISETP.NE.AND P1, PT, R53, 0x1, PT ;  /* 0x000000013500780c */ /* 0x000fe20003f25270 */
[----:B------:R-:W-:-:S02]  /*09d0*/  IMAD.X R19, R25, 0x1, R3, P2 ;  /* 0x0000000119137824 */ /* 0x000fc400010e0603 */
[----:B------:R-:W-:-:S04]  /*09e0*/  LEA R34, R27, UR7, 0xb ;  /* 0x000000071b227c11 */ /* 0x000fc8000f8e58ff */
[----:B------:R-:W-:-:S05]  /*09f0*/  LEA R17, R52, R34, 0x8 ;  /* 0x0000002234117211 */ /* 0x000fca00078e40ff */
[----:B------:R-:W-:Y:S01]  /*0a00*/  IMAD R29, R29, 0x4, R17 ;  /* 0x000000041d1d7824 */ /* 0x000fe200078e0211 */
[----:B------:R-:W-:-:S04]  /*0a10*/  IADD3.X R17, PT, PT, R25, R0, RZ, P3, !PT ;  /* 0x0000000019117210 */ /* 0x000fc80001ffe4ff */
[----:B------:R-:W-:Y:S01]  /*0a20*/  @!PT LDS RZ, [RZ] ;  /* 0x00000000fffff984 */ /* 0x000fe20000000800 */
[----:B------:R-:W-:Y:S01]  /*0a30*/  @!PT LDS RZ, [RZ] ;  /* 0x00000000fffff984 */ /* 0x000fe20000000800 */
[----:B------:R-:W-:Y:S01]  /*0a40*/  @!PT LDS RZ, [RZ] ;  /* 0x00000000fffff984 */ /* 0x000fe20000000800 */
[----:B------:R1:W-:Y:S04]  /*0a50*/  LDGSTS.E.LTC128B [R29], desc[UR12][R36.64] ;  /* 0x00000000241d7fae */ /* 0x0003e8000b9a120c */
[----:B------:R1:W-:Y:S04]  /*0a60*/  LDGSTS.E.LTC128B [R29+0x100], desc[UR12][R30.64] ;  /* 0x001000001e1d7fae */ /* 0x0003e8000b9a120c */
[----:B------:R1:W-:Y:S04]  /*0a70*/  LDGSTS.E.LTC128B [R29+0x200], desc[UR12][R18.64] ;  /* 0x00200000121d7fae */ /* 0x0003e8000b9a120c */
[----:B------:R1:W-:Y:S01]  /*0a80*/  LDGSTS.E.LTC128B [R29+0x300], desc[UR12][R16.64] ;  /* 0x00300000101d7fae */ /* 0x0003e2000b9a120c */
[----:B------:R-:W-:Y:S05]  /*0a90*/  @!P1 BRA `(.L_x_4) ;  /* 0x0000000000c89947 */ /* 0x000fea0003800000 */
[----:B-1----:R-:W-:Y:S01]  /*0aa0*/  SHF.R.U32.HI R29, RZ, 0x1, R55 ;  /* 0x00000001ff1d7819 */ /* 0x002fe20000011637 */
[----:B------:R-:W-:Y:S02]  /*0ab0*/  IMAD R16, R51, R26, RZ ;  /* 0x0000001a33107224 */ /* 0x000fe400078e02ff */
[----:B------:R-:W-:Y:S02]  /*0ac0*/  IMAD.MOV.U32 R35, RZ, RZ, R50 ;  /* 0x000000ffff237224 */ /* 0x000fe400078e0032 */
[----:B------:R-:W-:Y:S01]  /*0ad0*/  IMAD R18, R29, R24, RZ ;  /* 0x000000181d127224 */ /* 0x000fe200078e02ff */
[----:B------:R-:W-:-:S04]  /*0ae0*/  SHF.R.S32.HI R17, RZ, 0x1f, R16 ;  /* 0x0000001fff117819 */ /* 0x000fc80000011410 */
[----:B------:R-:W-:-:S04]  /*0af0*/  IADD3 R16, P1, PT, R18, R16, RZ ;  /* 0x0000001012107210 */ /* 0x000fc80007f3e0ff */
[----:B------:R-:W-:Y:S01]  /*0b00*/  LEA.HI.X.SX32 R18, R18, R17, 0x1, P1 ;  /* 0x0000001112127211 */ /* 0x000fe200008f0eff */
[----:B------:R-:W-:Y:S01]  /*0b10*/  IMAD R17, R51, 0x100, R34 ;  /* 0x0000010033117824 */ /* 0x000fe200078e0222 */
[-C--:B------:R-:W-:Y:S02]  /*0b20*/  LEA R36, P2, R16, R28.reuse, 0x2 ;  /* 0x0000001c10247211 */ /* 0x080fe400078410ff */
[-C--:B------:R-:W-:Y:S01]  /*0b30*/  LEA R30, P1, R10, R28.reuse, 0x2 ;  /* 0x0000001c0a1e7211 */ /* 0x080fe200078210ff */
[----:B------:R-:W-:Y:S01]  /*0b40*/  IMAD R29, R29, 0x4, R17 ;  /* 0x000000041d1d7824 */ /* 0x000fe200078e0211 */
[----:B------:R-:W-:Y:S02]  /*0b50*/  LEA.HI.X R37, R16, R25, R18, 0x2, P2 ;  /* 0x0000001910257211 */ /* 0x000fe400010f1412 */
[-C--:B------:R-:W-:Y:S02]  /*0b60*/  LEA R18, P2, R9, R28.reuse, 0x2 ;  /* 0x0000001c09127211 */ /* 0x080fe400078410ff */
[----:B------:R-:W-:Y:S01]  /*0b70*/  LEA R16, P3, R7, R28, 0x2 ;  /* 0x0000001c07107211 */ /* 0x000fe200078610ff */
[----:B------:R-:W-:Y:S01]  /*0b80*/  @!PT LDS RZ, [RZ] ;  /* 0x00000000fffff984 */ /* 0x000fe20000000800 */
[----:B------:R-:W-:Y:S01]  /*0b90*/  @!PT LDS RZ, [RZ] ;  /* 0x00000000fffff984 */ /* 0x000fe20000000800 */
[----:B------:R-:W-:Y:S01]  /*0ba0*/  @!PT LDS RZ, [RZ] ;  /* 0x00000000fffff984 */ /* 0x000fe20000000800 */
[----:B------:R2:W-:Y:S01]  /*0bb0*/  LDGSTS.E.LTC128B [R29], desc[UR12][R36.64] ;  /* 0x00000000241d7fae */ /* 0x0005e2000b9a120c */
[C---:B------:R-:W-:Y:S01]  /*0bc0*/  IADD3.X R31, PT, PT, R25.reuse, R2, RZ, P1, !PT ;  /* 0x00000002191f7210 */ /* 0x040fe20000ffe4ff */
[----:B------:R-:W-:Y:S01]  /*0bd0*/  IMAD.X R19, R25, 0x1, R14, P2 ;  /* 0x0000000119137824 */ /* 0x000fe200010e060e */
[----:B------:R-:W-:Y:S01]  /*0be0*/  ISETP.NE.AND P1, PT, R53, 0x2, PT ;  /* 0x000000023500780c */ /* 0x000fe20003f25270 */
[----:B------:R-:W-:-:S02]  /*0bf0*/  IMAD.X R17, R25, 0x1, R15, P3 ;  /* 0x0000000119117824 */ /* 0x000fc400018e060f */
[----:B------:R2:W-:Y:S04]  /*0c00*/  LDGSTS.E.LTC128B [R29+0x100], desc[UR12][R30.64] ;  /* 0x001000001e1d7fae */ /* 0x0005e8000b9a120c */
[----:B------:R2:W-:Y:S04]  /*0c10*/  LDGSTS.E.LTC128B [R29+0x200], desc[UR12][R18.64] ;  /* 0x00200000121d7fae */ /* 0x0005e8000b9a120c */
[----:B------:R2:W-:Y:S02]  /*0c20*/  LDGSTS.E.LTC128B [R29+0x300], desc[UR12][R16.64] ;  /* 0x00300000101d7fae */ /* 0x0005e4000b9a120c */
[----:B------:R-:W-:Y:S05]  /*0c30*/  @!P1 BRA `(.L_x_4) ;  /* 0x0000000000609947 */ /* 0x000fea0003800000 */
[--C-:B--2---:R-:W-:Y:S01]  /*0c40*/  SHF.R.U32.HI R29, RZ, 0x1, R50.reuse ;  /* 0x00000001ff1d7819 */ /* 0x104fe20000011632 */
[C---:B------:R-:W-:Y:S01]  /*0c50*/  IMAD R16, R49.reuse, R26, RZ ;  /* 0x0000001a31107224 */ /* 0x040fe200078e02ff */
[----:B------:R-:W-:Y:S01]  /*0c60*/  LEA R34, R49, R34, 0x8 ;  /* 0x0000002231227211 */ /* 0x000fe200078e40ff */
[----:B------:R-:W-:Y:S02]  /*0c70*/  IMAD.IADD R35, R57, 0x1, R50 ;  /* 0x0000000139237824 */ /* 0x000fe400078e0232 */
[C---:B------:R-:W-:Y:S01]  /*0c80*/  IMAD R19, R29.reuse, R24, RZ ;  /* 0x000000181d137224 */ /* 0x040fe200078e02ff */
[----:B------:R-:W-:Y:S01]  /*0c90*/  SHF.R.S32.HI R17, RZ, 0x1f, R16 ;  /* 0x0000001fff117819 */ /* 0x000fe20000011410 */
[----:B------:R-:W-:-:S03]  /*0ca0*/  IMAD R29, R29, 0x4, R34 ;  /* 0x000000041d1d7824 */ /* 0x000fc600078e0222 */
[----:B------:R-:W-:-:S04]  /*0cb0*/  IADD3 R18, P1, PT, R19, R16, RZ ;  /* 0x0000001013127210 */ /* 0x000fc80007f3e0ff */
[----:B------:R-:W-:Y:S02]  /*0cc0*/  LEA.HI.X.SX32 R17, R19, R17, 0x1, P1 ;  /* 0x0000001113117211 */ /* 0x000fe400008f0eff */
[-C--:B------:R-:W-:Y:S02]  /*0cd0*/  LEA R16, P2, R18, R28.reuse, 0x2 ;  /* 0x0000001c12107211 */ /* 0x080fe400078410ff */
[-C--:B------:R-:W-:Y:S02]  /*0ce0*/  LEA R36, P1, R8, R28.reuse, 0x2 ;  /* 0x0000001c08247211 */ /* 0x080fe400078210ff */
[----:B------:R-:W-:Y:S02]  /*0cf0*/  LEA.HI.X R17, R18, R25, R17, 0x2, P2 ;  /* 0x0000001912117211 */ /* 0x000fe400010f1411 */
[-C--:B------:R-:W-:Y:S01]  /*0d00*/  LEA R30, P2, R6, R28.reuse, 0x2 ;  /* 0x0000001c061e7211 */ /* 0x080fe200078410ff */
[----:B------:R-:W-:Y:S01]  /*0d10*/  IMAD.X R37, R25, 0x1, R40, P1 ;  /* 0x0000000119257824 */ /* 0x000fe200008e0628 */
[----:B------:R-:W-:Y:S01]  /*0d20*/  LEA R18, P3, R5, R28, 0x2 ;  /* 0x0000001c05127211 */ /* 0x000fe200078610ff */
[----:B------:R-:W-:Y:S01]  /*0d30*/  @!PT LDS RZ, [RZ] ;  /* 0x00000000fffff984 */ /* 0x000fe20000000800 */
[----:B------:R-:W-:Y:S01]  /*0d40*/  @!PT LDS RZ, [RZ] ;  /* 0x00000000fffff984 */ /* 0x000fe20000000800 */
[----:B------:R-:W-:Y:S01]  /*0d50*/  @!PT LDS RZ, [RZ] ;  /* 0x00000000fffff984 */ /* 0x000fe20000000800 */
[----:B------:R3:W-:Y:S02]  /*0d60*/  LDGSTS.E.LTC128B [R29], desc[UR12][R16.64] ;  /* 0x00000000101d7fae */ /* 0x0007e4000b9a120c */
[C---:B------:R-:W-:Y:S01]  /*0d70*/  IMAD.X R31, R25.reuse, 0x1, R41, P2 ;  /* 0x00000001191f7824 */ /* 0x040fe200010e0629 */
[----:B------:R-:W-:Y:S01]  /*0d80*/  IADD3.X R19, PT, PT, R25, R42, RZ, P3, !PT ;  /* 0x0000002a19137210 */ /* 0x000fe20001ffe4ff */
[----:B------:R3:W-:Y:S04]  /*0d90*/  LDGSTS.E.LTC128B [R29+0x100], desc[UR12][R36.64] ;  /* 0x00100000241d7fae */ /* 0x0007e8000b9a120c */
[----:B------:R3:W-:Y:S04]  /*0da0*/  LDGSTS.E.LTC128B [R29+0x200], desc[UR12][R30.64] ;  /* 0x002000001e1d7fae */ /* 0x0007e8000b9a120c */
[----:B------:R3:W-:Y:S02]  /*0db0*/  LDGSTS.E.LTC128B [R29+0x300], desc[UR12][R18.64] ;  /* 0x00300000121d7fae */ /* 0x0007e4000b9a120c */
.L_x_4:
[----:B------:R-:W-:Y:S05]  /*0dc0*/  BSYNC.RECONVERGENT B1 ;  /* 0x0000000000017941 */ /* 0x000fea0003800200 */
.L_x_3:
[----:B------:R-:W-:Y:S01]  /*0dd0*/  ISETP.GE.U32.AND P1, PT, R54, 0x3, PT ;  /* 0x000000033600780c */ /* 0x000fe20003f26070 */
[----:B------:R-:W-:-:S12]  /*0de0*/  BSSY.RECONVERGENT B1, `(.L_x_5) ;  /* 0x000009b000017945 */ /* 0x000fd80003800200 */
[----:B------:R-:W-:Y:S05]  /*0df0*/  @!P1 BRA `(.L_x_6) ;  /* 0x0000000800649947 */ /* 0x000fea0003800000 */
[----:B------:R-:W4:Y:S01]  /*0e00*/  S2UR UR8, SR_CgaCtaId ;  /* 0x00000000000879c3 */ /* 0x000f220000008800 */
[----:B------:R-:W-:Y:S01]  /*0e10*/  UMOV UR7, 0x400 ;  /* 0x0000040000077882 */ /* 0x000fe20000000000 */
[----:B------:R-:W-:Y:S01]  /*0e20*/  IADD3 R33, PT, PT, R57, R35, RZ ;  /* 0x0000002339217210 */ /* 0x000fe20007ffe0ff */
[----:B-123--:R-:W-:Y:S02]  /*0e30*/  IMAD.SHL.U32 R36, R35, 0x4, RZ ;  /* 0x0000000423247824 */ /* 0x00efe400078e00ff */
[C-C-:B------:R-:W-:Y:S02]  /*0e40*/  IMAD R30, R57.reuse, 0x2, R35.reuse ;  /* 0x00000002391e7824 */ /* 0x140fe400078e0223 */
[C---:B------:R-:W-:Y:S02]  /*0e50*/  IMAD R58, R57.reuse, 0x3, R35 ;  /* 0x00000003393a7824 */ /* 0x040fe400078e0223 */
[C-C-:B------:R-:W-:Y:S02]  /*0e60*/  IMAD R34, R57.reuse, 0x8, R36.reuse ;  /* 0x0000000839227824 */ /* 0x140fe400078e0224 */
[----:B------:R-:W-:-:S02]  /*0e70*/  IMAD R38, R57, 0xc, R36 ;  /* 0x0000000c39267824 */ /* 0x000fc400078e0224 */
[----:B------:R-:W-:Y:S01]  /*0e80*/  IMAD.SHL.U32 R31, R33, 0x4, RZ ;  /* 0x00000004211f7824 */ /* 0x000fe200078e00ff */
[----:B----4-:R-:W-:-:S06]  /*0e90*/  ULEA UR7, UR8, UR7, 0x18 ;  /* 0x0000000708077291 */ /* 0x010fcc000f8ec0ff */
[----:B------:R-:W-:-:S07]  /*0ea0*/  LEA R29, R27, UR7, 0xb ;  /* 0x000000071b1d7c11 */ /* 0x000fce000f8e58ff */
.L_x_7:
[C---:B----4-:R-:W-:Y:S01]  /*0eb0*/  IMAD.SHL.U32 R16, R36.reuse, 0x100, RZ ;  /* 0x0000010024107824 */ /* 0x050fe200078e00ff */
[----:B------:R-:W-:Y:S01]  /*0ec0*/  LOP3.LUT R17, R36, 0x4, RZ, 0xc0, !PT ;  /* 0x0000000424117812 */ /* 0x000fe200078ec0ff */
[----:B------:R-:W-:Y:S01]  /*0ed0*/  IMAD R36, R57, 0x10, R36 ;  /* 0x0000001039247824 */ /* 0x000fe200078e0224 */
[----:B------:R-:W-:Y:S02]  /*0ee0*/  SHF.R.U32.HI R37, RZ, 0x1, R35 ;  /* 0x00000001ff257819 */ /* 0x000fe40000011623 */
[----:B------:R-:W-:Y:S01]  /*0ef0*/  LOP3.LUT R18, R16, 0x400, RZ, 0xc0, !PT ;  /* 0x0000040010127812 */ /* 0x000fe200078ec0ff */
[----:B------:R-:W-:Y:S01]  /*0f00*/  IMAD R16, R17, R26, RZ ;  /* 0x0000001a11107224 */ /* 0x000fe200078e02ff */
[--C-:B------:R-:W-:Y:S01]  /*0f10*/  IADD3 R35, PT, PT, R57, R35, R57.reuse ;  /* 0x0000002339237210 */ /* 0x100fe20007ffe039 */
[----:B------:R-:W-:Y:S01]  /*0f20*/  IMAD R39, R37, R24, RZ ;  /* 0x0000001825277224 */ /* 0x000fe200078e02ff */
[----:B------:R-:W-:Y:S01]  /*0f30*/  IADD3 R18, PT, PT, R29, R18, RZ ;  /* 0x000000121d127210 */ /* 0x000fe20007ffe0ff */
[----:B------:R-:W-:Y:S01]  /*0f40*/  IMAD.IADD R73, R16, 0x1, R26 ;  /* 0x0000000110497824 */ /* 0x000fe200078e021a */
[----:B------:R-:W-:-:S02]  /*0f50*/  IADD3 R35, PT, PT, R57, R35, R57 ;  /* 0x0000002339237210 */ /* 0x000fc40007ffe039 */
[----:B------:R-:W-:Y:S01]  /*0f60*/  SHF.R.S32.HI R59, RZ, 0x1f, R39 ;  /* 0x0000001fff3b7819 */ /* 0x000fe20000011427 */
[----:B------:R-:W-:Y:S01]  /*0f70*/  IMAD R37, R37, 0x4, R18 ;  /* 0x0000000425257824 */ /* 0x000fe200078e0212 */
[----:B------:R-:W-:-:S04]  /*0f80*/  IADD3 R17, P2, PT, R39, R16, RZ ;  /* 0x0000001027117210 */ /* 0x000fc80007f5e0ff */
[----:B------:R-:W-:Y:S02]  /*0f90*/  LEA.HI.X.SX32 R19, R16, R59, 0x1, P2 ;  /* 0x0000003b10137211 */ /* 0x000fe400010f0eff */
[----:B------:R-:W-:-:S04]  /*0fa0*/  LEA R18, P2, R17, R28, 0x2 ;  /* 0x0000001c11127211 */ /* 0x000fc800078410ff */
[----:B------:R-:W-:Y:S02]  /*0fb0*/  LEA.HI.X R19, R17, R25, R19, 0x2, P2 ;  /* 0x0000001911137211 */ /* 0x000fe400010f1413 */
[----:B------:R-:W-:-:S03]  /*0fc0*/  IADD3 R17, P2, PT, R39, R73, RZ ;  /* 0x0000004927117210 */ /* 0x000fc60007f5e0ff */
[----:B------:R-:W-:Y:S01]  /*0fd0*/  @!PT LDS RZ, [RZ] ;  /* 0x00000000fffff984 */ /* 0x000fe20000000800 */
[----:B------:R-:W-:Y:S01]  /*0fe0*/  @!PT LDS RZ, [RZ] ;  /* 0x00000000fffff984 */ /* 0x000fe20000000800 */
[----:B------:R-:W-:Y:S01]  /*0ff0*/  @!PT LDS RZ, [RZ] ;  /* 0x00000000fffff984 */ /* 0x000fe20000000800 */
[----:B------:R1:W-:Y:S01]  /*1000*/  LDGSTS.E.LTC128B [R37], desc[UR12][R18.64] ;  /* 0x0000000012257fae */ /* 0x0003e2000b9a120c */
[C---:B------:R-:W-:Y:S01]  /*1010*/  LEA.HI.X.SX32 R75, R73.reuse, R59, 0x1, P2 ;  /* 0x0000003b494b7211 */ /* 0x040fe200010f0eff */
[----:B------:R-:W-:Y:S01]  /*1020*/  IMAD.IADD R73, R73, 0x1, R26 ;  /* 0x0000000149497824 */ /* 0x000fe200078e021a */
[----:B------:R-:W-:-:S04]  /*1030*/  LEA R16, P2, R17, R28, 0x2 ;  /* 0x0000001c11107211 */ /* 0x000fc800078410ff */
[----:B------:R-:W-:Y:S02]  /*1040*/  LEA.HI.X R17, R17, R25, R75, 0x2, P2 ;  /* 0x0000001911117211 */ /* 0x000fe400010f144b */
[----:B------:R-:W-:Y:S02]  /*1050*/  IADD3 R77, P2, PT, R39, R73, RZ ;  /* 0x00000049274d7210 */ /* 0x000fe40007f5e0ff */
[C---:B------:R-:W-:Y:S01]  /*1060*/  IADD3 R75, PT, PT, R73.reuse, R26, RZ ;  /* 0x0000001a494b7210 */ /* 0x040fe20007ffe0ff */
[----:B------:R2:W-:Y:S01]  /*1070*/  LDGSTS.E.LTC128B [R37+0x100], desc[UR12][R16.64] ;  /* 0x0010000010257fae */ /* 0x0005e2000b9a120c */
[----:B------:R-:W-:Y:S02]  /*1080*/  LEA.HI.X.SX32 R73, R73, R59, 0x1, P2 ;  /* 0x0000003b49497211 */ /* 0x000fe400010f0eff */
[----:B-1----:R-:W-:-:S04]  /*1090*/  LEA R18, P2, R77, R28, 0x2 ;  /* 0x0000001c4d127211 */ /* 0x002fc800078410ff */
[----:B------:R-:W-:Y:S02]  /*10a0*/  LEA.HI.X R19, R77, R25, R73, 0x2, P2 ;  /* 0x000000194d137211 */ /* 0x000fe400010f1449 */
[----:B------:R-:W-:-:S03]  /*10b0*/  IADD3 R39, P2, PT, R39, R75, RZ ;  /* 0x0000004b27277210 */ /* 0x000fc60007f5e0ff */
[----:B------:R1:W-:Y:S01]  /*10c0*/  LDGSTS.E.LTC128B [R37+0x200], desc[UR12][R18.64] ;  /* 0x0020000012257fae */ /* 0x0003e2000b9a120c */
[----:B------:R-:W-:Y:S02]  /*10d0*/  LEA.HI.X.SX32 R59, R75, R59, 0x1, P2 ;  /* 0x0000003b4b3b7211 */ /* 0x000fe400010f0eff */
[----:B--2---:R-:W-:Y:S02]  /*10e0*/  LEA R16, P2, R39, R28, 0x2 ;  /* 0x0000001c27107211 */ /* 0x004fe400078410ff */
[----:B------:R-:W-:Y:S02]  /*10f0*/  LOP3.LUT R75, R31, 0x4, RZ, 0xc0, !PT ;  /* 0x000000041f4b7812 */ /* 0x000fe400078ec0ff */
[----:B------:R-:W-:Y:S01]  /*1100*/  LEA.HI.X R17, R39, R25, R59, 0x2, P2 ;  /* 0x0000001927117211 */ /* 0x000fe200010f143b */
[----:B------:R-:W-:Y:S02]  /*1110*/  IMAD.SHL.U32 R39, R31, 0x100, RZ ;  /* 0x000001001f277824 */ /* 0x000fe400078e00ff */
[----:B------:R-:W-:-:S02]  /*1120*/  IMAD R75, R75, R26, RZ ;  /* 0x0000001a4b4b7224 */ /* 0x000fc400078e02ff */
[----:B------:R2:W-:Y:S01]  /*1130*/  LDGSTS.E.LTC128B [R37+0x300], desc[UR12][R16.64] ;  /* 0x0030000010257fae */ /* 0x0005e2000b9a120c */
[----:B------:R-:W-:Y:S01]  /*1140*/  LOP3.LUT R59, R39, 0x400, RZ, 0xc0, !PT ;  /* 0x00000400273b7812 */ /* 0x000fe200078ec0ff */
[C---:B------:R-:W-:Y:S01]  /*1150*/  IMAD R31, R57.reuse, 0x10, R31 ;  /* 0x00000010391f7824 */ /* 0x040fe200078e021f */
[----:B------:R-:W-:Y:S02]  /*1160*/  SHF.R.U32.HI R39, RZ, 0x1, R33 ;  /* 0x00000001ff277819 */ /* 0x000fe40000011621 */
[----:B------:R-:W-:Y:S01]  /*1170*/  LEA R33, R57, R33, 0x2 ;  /* 0x0000002139217211 */ /* 0x000fe200078e10ff */
[----:B------:R-:W-:Y:S02]  /*1180*/  IMAD.IADD R73, R29, 0x1, R59 ;  /* 0x000000011d497824 */ /* 0x000fe400078e023b */
[C---:B------:R-:W-:Y:S02]  /*1190*/  IMAD R59, R39.reuse, R24, RZ ;  /* 0x00000018273b7224 */ /* 0x040fe400078e02ff */
[----:B------:R-:W-:-:S03]  /*11a0*/  IMAD R39, R39, 0x4, R73 ;  /* 0x0000000427277824 */ /* 0x000fc600078e0249 */
[----:B------:R-:W-:Y:S02]  /*11b0*/  SHF.R.S32.HI R73, RZ, 0x1f, R59 ;  /* 0x0000001fff497819 */ /* 0x000fe4000001143b */
[----:B-1----:R-:W-:-:S04]  /*11c0*/  IADD3 R19, P2, PT, R59, R75, RZ ;  /* 0x0000004b3b137210 */ /* 0x002fc80007f5e0ff */
[----:B--2---:R-:W-:Y:S02]  /*11d0*/  LEA.HI.X.SX32 R16, R75, R73, 0x1, P2 ;  /* 0x000000494b107211 */ /* 0x004fe400010f0eff */
[----:B------:R-:W-:Y:S02]  /*11e0*/  LEA R18, P2, R19, R28, 0x2 ;  /* 0x0000001c13127211 */ /* 0x000fe400078410ff */
[----:B------:R-:W-:Y:S02]  /*11f0*/  IADD3 R75, PT, PT, R75, R26, RZ ;  /* 0x0000001a4b4b7210 */ /* 0x000fe40007ffe0ff */
[----:B------:R-:W-:Y:S02]  /*1200*/  LEA.HI.X R19, R19, R25, R16, 0x2, P2 ;  /* 0x0000001913137211 */ /* 0x000fe400010f1410 */
[----:B------:R-:W-:-:S03]  /*1210*/  IADD3 R17, P2, PT, R59, R75, RZ ;  /* 0x0000004b3b117210 */ /* 0x000fc60007f5e0ff */
[----:B------:R1:W-:Y:S01]  /*1220*/  LDGSTS.E.LTC128B [R39], desc[UR12][R18.64] ;  /* 0x0000000012277fae */ /* 0x0003e2000b9a120c */
[C---:B------:R-:W-:Y:S01]  /*1230*/  LEA.HI.X.SX32 R37, R75.reuse, R73, 0x1, P2 ;  /* 0x000000494b257211 */ /* 0x040fe200010f0eff */
[----:B------:R-:W-:Y:S01]  /*1240*/  IMAD.IADD R75, R75, 0x1, R26 ;  /* 0x000000014b4b7824 */ /* 0x000fe200078e021a */
[----:B------:R-:W-:-:S04]  /*1250*/  LEA R16, P2, R17, R28, 0x2 ;  /* 0x0000001c11107211 */ /* 0x000fc800078410ff */
[----:B------:R-:W-:Y:S01]  /*1260*/  LEA.HI.X R17, R17, R25, R37, 0x2, P2 ;  /* 0x0000001911117211 */ /* 0x000fe200010f1425 */
[----:B------:R-:W-:Y:S01]  /*1270*/  IMAD.IADD R37, R75, 0x1, R26 ;  /* 0x000000014b257824 */ /* 0x000fe200078e021a */
[----:B------:R-:W-:-:S03]  /*1280*/  IADD3 R77, P2, PT, R59, R75, RZ ;  /* 0x0000004b3b4d7210 */ /* 0x000fc60007f5e0ff */
[----:B------:R2:W-:Y:S01]  /*1290*/  LDGSTS.E.LTC128B [R39+0x100], desc[UR12][R16.64] ;  /* 0x0010000010277fae */ /* 0x0005e2000b9a120c */
[----:B------:R-:W-:Y:S02]  /*12a0*/  LEA.HI.X.SX32 R75, R75, R73, 0x1, P2 ;  /* 0x000000494b4b7211 */ /* 0x000fe400010f0eff */
[----:B-1----:R-:W-:-:S04]  /*12b0*/  LEA R18, P2, R77, R28, 0x2 ;  /* 0x0000001c4d127211 */ /* 0x002fc800078410ff */
[----:B------:R-:W-:Y:S02]  /*12c0*/  LEA.HI.X R19, R77, R25, R75, 0x2, P2 ;  /* 0x000000194d137211 */ /* 0x000fe400010f144b */
[----:B------:R-:W-:Y:S02]  /*12d0*/  IADD3 R59, P2, PT, R59, R37, RZ ;  /* 0x000000253b3b7210 */ /* 0x000fe40007f5e0ff */
[----:B------:R-:W-:Y:S01]  /*12e0*/  LOP3.LUT R75, R34, 0x4, RZ, 0xc0, !PT ;  /* 0x00000004224b7812 */ /* 0x000fe200078ec0ff */
[----:B------:R1:W-:Y:S01]  /*12f0*/  LDGSTS.E.LTC128B [R39+0x200], desc[UR12][R18.64] ;  /* 0x0020000012277fae */ /* 0x0003e2000b9a120c */
[----:B------:R-:W-:Y:S02]  /*1300*/  LEA.HI.X.SX32 R37, R37, R73, 0x1, P2 ;  /* 0x0000004925257211 */ /* 0x000fe400010f0eff */
[----:B--2---:R-:W-:Y:S01]  /*1310*/  LEA R16, P2, R59, R28, 0x2 ;  /* 0x0000001c3b107211 */ /* 0x004fe200078410ff */
[----:B------:R-:W-:-:S03]  /*1320*/  IMAD R75, R75, R26, RZ ;  /* 0x0000001a4b4b7224 */ /* 0x000fc600078e02ff */
[----:B------:R-:W-:Y:S01]  /*1330*/  LEA.HI.X R17, R59, R25, R37, 0x2, P2 ;  /* 0x000000193b117211 */ /* 0x000fe200010f1425 */
[----:B------:R-:W-:Y:S01]  /*1340*/  IMAD.SHL.U32 R37, R34, 0x100, RZ ;  /* 0x0000010022257824 */ /* 0x000fe200078e00ff */
[----:B------:R-:W-:-:S03]  /*1350*/  LEA R34, R57, R34, 0x4 ;  /* 0x0000002239227211 */ /* 0x000fc600078e20ff */
[----:B------:R2:W-:Y:S01]  /*1360*/  LDGSTS.E.LTC128B [R39+0x300], desc[UR12][R16.64] ;  /* 0x0030000010277fae */ /* 0x0005e2000b9a120c */
[----:B------:R-:W-:Y:S02]  /*1370*/  LOP3.LUT R59, R37, 0x400, RZ, 0xc0, !PT ;  /* 0x00000400253b7812 */ /* 0x000fe400078ec0ff */
[--C-:B------:R-:W-:Y:S01]  /*1380*/  SHF.R.U32.HI R37, RZ, 0x1, R30.reuse ;  /* 0x00000001ff257819 */ /* 0x100fe2000001161e */
[----:B------:R-:W-:Y:S01]  /*1390*/  IMAD R30, R57, 0x4, R30 ;  /* 0x00000004391e7824 */ /* 0x000fe200078e021e */
[----:B------:R-:W-:-:S03]  /*13a0*/  IADD3 R73, PT, PT, R29, R59, RZ ;  /* 0x0000003b1d497210 */ /* 0x000fc60007ffe0ff */
[C---:B------:R-:W-:Y:S02]  /*13b0*/  IMAD R59, R37.reuse, R24, RZ ;  /* 0x00000018253b7224 */ /* 0x040fe400078e02ff */
[----:B------:R-:W-:-:S03]  /*13c0*/  IMAD R37, R37, 0x4, R73 ;  /* 0x0000000425257824 */ /* 0x000fc600078e0249 */
[----:B------:R-:W-:Y:S02]  /*13d0*/  SHF.R.S32.HI R73, RZ, 0x1f, R59 ;  /* 0x0000001fff497819 */ /* 0x000fe4000001143b */
[----:B-1----:R-:W-:-:S04]  /*13e0*/  IADD3 R19, P2, PT, R59, R75, RZ ;  /* 0x0000004b3b137210 */ /* 0x002fc80007f5e0ff */
[C---:B--2---:R-:W-:Y:S01]  /*13f0*/  LEA.HI.X.SX32 R16, R75.reuse, R73, 0x1, P2 ;  /* 0x000000494b107211 */ /* 0x044fe200010f0eff */
[----:B------:R-:W-:Y:S01]  /*1400*/  IMAD.IADD R75, R75, 0x1, R26 ;  /* 0x000000014b4b7824 */ /* 0x000fe200078e021a */
[----:B------:R-:W-:-:S04]  /*1410*/  LEA R18, P2, R19, R28, 0x2 ;  /* 0x0000001c13127211 */ /* 0x000fc800078410ff */
[----:B------:R-:W-:Y:S02]  /*1420*/  LEA.HI.X R19, R19, R25, R16, 0x2, P2 ;  /* 0x0000001913137211 */ /* 0x000fe400010f1410 */
[----:B------:R-:W-:-:S03]  /*1430*/  IADD3 R17, P2, PT, R59, R75, RZ ;  /* 0x0000004b3b117210 */ /* 0x000fc60007f5e0ff */
        /* <DEDUP_REMOVED lines=18> */
[----:B------:R-:W-:Y:S02]  /*1560*/  IMAD.SHL.U32 R39, R38, 0x100, RZ ;  /* 0x0000010026277824 */ /* 0x000fe400078e00ff */
[----:B------:R-:W-:Y:S02]  /*1570*/  IMAD R38, R57, 0x10, R38 ;  /* 0x0000001039267824 */ /* 0x000fe400078e0226 */
[----:B------:R2:W-:Y:S01]  /*1580*/  LDGSTS.E.LTC128B [R37+0x300], desc[UR12][R16.64] ;  /* 0x0030000010257fae */ /* 0x0005e2000b9a120c */
[----:B------:R-:W-:Y:S02]  /*1590*/  LOP3.LUT R59, R39, 0x400, RZ, 0xc0, !PT ;  /* 0x00000400273b7812 */ /* 0x000fe400078ec0ff */
[--C-:B------:R-:W-:Y:S01]  /*15a0*/  SHF.R.U32.HI R39, RZ, 0x1, R58.reuse ;  /* 0x00000001ff277819 */ /* 0x100fe2000001163a */
[----:B------:R-:W-:Y:S02]  /*15b0*/  IMAD R58, R57, 0x4, R58 ;  /* 0x00000004393a7824 */ /* 0x000fe400078e023a */
[----:B------:R-:W-:-:S02]  /*15c0*/  IMAD.IADD R73, R29, 0x1, R59 ;  /* 0x000000011d497824 */ /* 0x000fc400078e023b */
        /* <DEDUP_REMOVED lines=20> */
[----:B------:R-:W-:-:S03]  /*1710*/  IADD3 R59, P2, PT, R59, R37, RZ ;  /* 0x000000253b3b7210 */ /* 0x000fc60007f5e0ff */
[----:B------:R4:W-:Y:S01]  /*1720*/  LDGSTS.E.LTC128B [R39+0x200], desc[UR12][R18.64] ;  /* 0x0020000012277fae */ /* 0x0009e2000b9a120c */
[----:B------:R-:W-:Y:S02]  /*1730*/  LEA.HI.X.SX32 R37, R37, R73, 0x1, P2 ;  /* 0x0000004925257211 */ /* 0x000fe400010f0eff */
[----:B--2---:R-:W-:-:S04]  /*1740*/  LEA R16, P2, R59, R28, 0x2 ;  /* 0x0000001c3b107211 */ /* 0x004fc800078410ff */
[----:B------:R-:W-:Y:S02]  /*1750*/  LEA.HI.X R17, R59, R25, R37, 0x2, P2 ;  /* 0x000000193b117211 */ /* 0x000fe400010f1425 */
[----:B------:R-:W-:-:S03]  /*1760*/  ISETP.GE.U32.AND P2, PT, R35, 0x80, PT ;  /* 0x000000802300780c */ /* 0x000fc60003f46070 */
[----:B------:R4:W-:Y:S10]  /*1770*/  LDGSTS.E.LTC128B [R39+0x300], desc[UR12][R16.64] ;  /* 0x0030000010277fae */ /* 0x0009f4000b9a120c */
[----:B------:R-:W-:Y:S05]  /*1780*/  @!P2 BRA `(.L_x_7) ;  /* 0xfffffff400c8a947 */ /* 0x000fea000383ffff */
.L_x_6:
[----:B------:R-:W-:Y:S05]  /*1790*/  BSYNC.RECONVERGENT B1 ;  /* 0x0000000000017941 */ /* 0x000fea0003800200 */
.L_x_5:
[----:B------:R-:W5:Y:S01]  /*17a0*/  S2UR UR8, SR_CgaCtaId ;  /* 0x00000000000879c3 */ /* 0x000f620000008800 */
[----:B------:R-:W-:Y:S01]  /*17b0*/  UMOV UR7, 0x400 ;  /* 0x0000040000077882 */ /* 0x000fe20000000000 */
[----:B------:R-:W-:Y:S01]  /*17c0*/  BSSY.RECONVERGENT B1, `(.L_x_8) ;  /* 0x000003b000017945 */ /* 0x000fe20003800200 */
[----:B------:R-:W-:Y:S01]  /*17d0*/  UIADD3 UR7, UPT, UPT, UR7, 0x1000, URZ ;  /* 0x0000100007077890 */ /* 0x000fe2000fffe0ff */
[----:B-123--:R-:W-:-:S03]  /*17e0*/  IMAD.MOV.U32 R30, RZ, RZ, R56 ;  /* 0x000000ffff1e7224 */ /* 0x00efc600078e0038 */
[----:B-----5:R-:W-:-:S06]  /*17f0*/  ULEA UR7, UR8, UR7, 0x18 ;  /* 0x0000000708077291 */ /* 0x020fcc000f8ec0ff */
[----:B------:R-:W-:Y:S01]  /*1800*/  LEA R28, R27, UR7, 0xb ;  /* 0x000000071b1c7c11 */ /* 0x000fe2000f8e58ff */
[----:B------:R-:W-:Y:S06]  /*1810*/  @!P0 BRA `(.L_x_9) ;  /* 0x0000000000d48947 */ /* 0x000fec0003800000 */
[----:B----4-:R-:W1:Y:S01]  /*1820*/  LDC.64 R16, c[0x0][0x388] ;  /* 0x0000e200ff107b82 */ /* 0x010e620000000a00 */
[----:B------:R-:W-:Y:S01]  /*1830*/  SHF.R.U32.HI R19, RZ, 0x4, R56 ;  /* 0x00000004ff137819 */ /* 0x000fe20000011638 */
[----:B------:R-:W-:Y:S02]  /*1840*/  IMAD R24, R48, R23, RZ ;  /* 0x0000001730187224 */ /* 0x000fe400078e02ff */
[----:B------:R-:W-:Y:S02]  /*1850*/  IMAD.MOV.U32 R30, RZ, RZ, R55 ;  /* 0x000000ffff1e7224 */ /* 0x000fe400078e0037 */
[----:B------:R-:W-:Y:S01]  /*1860*/  IMAD R18, R19, R22, RZ ;  /* 0x0000001613127224 */ /* 0x000fe200078e02ff */
[----:B------:R-:W-:-:S04]  /*1870*/  SHF.R.S32.HI R26, RZ, 0x1f, R24 ;  /* 0x0000001fff1a7819 */ /* 0x000fc80000011418 */
[----:B------:R-:W-:Y:S02]  /*1880*/  IADD3 R24, P0, P2, R21, R18, R24 ;  /* 0x0000001215187210 */ /* 0x000fe40007a1e018 */
[----:B------:R-:W-:-:S04]  /*1890*/  SHF.R.S32.HI R25, RZ, 0x1f, R18 ;  /* 0x0000001fff197819 */ /* 0x000fc80000011412 */
[----:B------:R-:W-:Y:S01]  /*18a0*/  IADD3.X R26, PT, PT, R20, R25, R26, P0, P2 ;  /* 0x00000019141a7210 */ /* 0x000fe200007e441a */
[----:B------:R-:W-:-:S05]  /*18b0*/  IMAD R25, R19, 0x100, R28 ;  /* 0x0000010013197824 */ /* 0x000fca00078e021c */
[----:B------:R-:W-:Y:S02]  /*18c0*/  LEA R25, R48, R25, 0x2 ;  /* 0x0000001930197211 */ /* 0x000fe400078e10ff */
[----:B-1----:R-:W-:-:S04]  /*18d0*/  LEA R18, P0, R24, R16, 0x2 ;  /* 0x0000001018127211 */ /* 0x002fc800078010ff */
[----:B------:R-:W-:Y:S02]  /*18e0*/  LEA.HI.X R19, R24, R17, R26, 0x2, P0 ;  /* 0x0000001118137211 */ /* 0x000fe400000f141a */
[----:B------:R-:W-:-:S03]  /*18f0*/  ISETP.NE.AND P0, PT, R53, 0x1, PT ;  /* 0x000000013500780c */ /* 0x000fc60003f05270 */
[----:B------:R-:W-:Y:S01]  /*1900*/  @!PT LDS RZ, [RZ] ;  /* 0x00000000fffff984 */ /* 0x000fe20000000800 */
[----:B------:R-:W-:Y:S01]  /*1910*/  @!PT LDS RZ, [RZ] ;  /* 0x00000000fffff984 */ /* 0x000fe20000000800 */
[----:B------:R-:W-:Y:S01]  /*1920*/  @!PT LDS RZ, [RZ] ;  /* 0x00000000fffff984 */ /* 0x000fe20000000800 */
[----:B------:R1:W-:Y:S10]  /*1930*/  LDGSTS.E.LTC128B.128 [R25], desc[UR12][R18.64] ;  /* 0x0000000012197fae */ /* 0x0003f4000b9a1a0c */
[----:B------:R-:W-:Y:S05]  /*1940*/  @!P0 BRA `(.L_x_9) ;  /* 0x0000000000888947 */ /* 0x000fea0003800000 */
[----:B-1----:R-:W-:Y:S01]  /*1950*/  SHF.R.U32.HI R19, RZ, 0x4, R55 ;  /* 0x00000004ff137819 */ /* 0x002fe20000011637 */
[----:B------:R-:W-:Y:S01]  /*1960*/  IMAD R24, R47, R23, RZ ;  /* 0x000000172f187224 */ /* 0x000fe200078e02ff */
[----:B------:R-:W-:-:S03]  /*1970*/  MOV R30, R50 ;  /* 0x00000032001e7202 */ /* 0x000fc60000000f00 */
[----:B------:R-:W-:Y:S01]  /*1980*/  IMAD R18, R19, R22, RZ ;  /* 0x0000001613127224 */ /* 0x000fe200078e02ff */
[----:B------:R-:W-:-:S04]  /*1990*/  SHF.R.S32.HI R26, RZ, 0x1f, R24 ;  /* 0x0000001fff1a7819 */ /* 0x000fc80000011418 */
[----:B------:R-:W-:Y:S01]  /*19a0*/  IADD3 R27, P0, P2, R21, R18, R24 ;  /* 0x00000012151b7210 */ /* 0x000fe20007a1e018 */
[----:B------:R-:W-:Y:S01]  /*19b0*/  IMAD R24, R19, 0x100, R28 ;  /* 0x0000010013187824 */ /* 0x000fe200078e021c */
[----:B------:R-:W-:-:S04]  /*19c0*/  SHF.R.S32.HI R25, RZ, 0x1f, R18 ;  /* 0x0000001fff197819 */ /* 0x000fc80000011412 */
[----:B------:R-:W-:Y:S01]  /*19d0*/  IADD3.X R26, PT, PT, R20, R25, R26, P0, P2 ;  /* 0x00000019141a7210 */ /* 0x000fe200007e441a */
[----:B------:R-:W-:Y:S01]  /*19e0*/  IMAD R25, R47, 0x4, R24 ;  /* 0x000000042f197824 */ /* 0x000fe200078e0218 */
[----:B------:R-:W-:-:S04]  /*19f0*/  LEA R18, P0, R27, R16, 0x2 ;  /* 0x000000101b127211 */ /* 0x000fc800078010ff */
[----:B------:R-:W-:Y:S02]  /*1a00*/  LEA.HI.X R19, R27, R17, R26, 0x2, P0 ;  /* 0x000000111b137211 */ /* 0x000fe400000f141a */
[----:B------:R-:W-:-:S03]  /*1a10*/  ISETP.NE.AND P0, PT, R53, 0x2, PT ;  /* 0x000000023500780c */ /* 0x000fc60003f05270 */
[----:B------:R-:W-:Y:S01]  /*1a20*/  @!PT LDS RZ, [RZ] ;  /* 0x00000000fffff984 */ /* 0x000fe20000000800 */
[----:B------:R-:W-:Y:S01]  /*1a30*/  @!PT LDS RZ, [RZ] ;  /* 0x00000000fffff984 */ /* 0x000fe20000000800 */
[----:B------:R-:W-:Y:S01]  /*1a40*/  @!PT LDS RZ, [RZ] ;  /* 0x00000000fffff984 */ /* 0x000fe20000000800 */
[----:B------:R2:W-:Y:S10]  /*1a50*/  LDGSTS.E.LTC128B.128 [R25], desc[UR12][R18.64] ;  /* 0x0000000012197fae */ /* 0x0005f4000b9a1a0c */
[----:B------:R-:W-:Y:S05]  /*1a60*/  @!P0 BRA `(.L_x_9) ;  /* 0x0000000000408947 */ /* 0x000fea0003800000 */
[--C-:B--2---:R-:W-:Y:S01]  /*1a70*/  SHF.R.U32.HI R19, RZ, 0x4, R50.reuse ;  /* 0x00000004ff137819 */ /* 0x104fe20000011632 */
[----:B------:R-:W-:Y:S02]  /*1a80*/  IMAD R24, R46, R23, RZ ;  /* 0x000000172e187224 */ /* 0x000fe400078e02ff */
[----:B------:R-:W-:Y:S02]  /*1a90*/  IMAD.IADD R30, R57, 0x1, R50 ;  /* 0x00000001391e7824 */ /* 0x000fe400078e0232 */
[C---:B------:R-:W-:Y:S01]  /*1aa0*/  IMAD R18, R19.reuse, R22, RZ ;  /* 0x0000001613127224 */ /* 0x040fe200078e02ff */
[----:B------:R-:W-:Y:S01]  /*1ab0*/  SHF.R.S32.HI R26, RZ, 0x1f, R24 ;  /* 0x0000001fff1a7819 */ /* 0x000fe20000011418 */
[----:B------:R-:W-:-:S03]  /*1ac0*/  IMAD R19, R19, 0x100, R28 ;  /* 0x0000010013137824 */ /* 0x000fc600078e021c */
[----:B------:R-:W-:Y:S01]  /*1ad0*/  IADD3 R24, P0, P2, R21, R18, R24 ;  /* 0x0000001215187210 */ /* 0x000fe20007a1e018 */
[----:B------:R-:W-:Y:S01]  /*1ae0*/  IMAD R19, R46, 0x4, R19 ;  /* 0x000000042e137824 */ /* 0x000fe200078e0213 */
[----:B------:R-:W-:-:S04]  /*1af0*/  SHF.R.S32.HI R25, RZ, 0x1f, R18 ;  /* 0x0000001fff197819 */ /* 0x000fc80000011412 */
[----:B------:R-:W-:Y:S02]  /*1b00*/  IADD3.X R25, PT, PT, R20, R25, R26, P0, P2 ;  /* 0x0000001914197210 */ /* 0x000fe400007e441a */
[----:B------:R-:W-:-:S04]  /*1b10*/  LEA R16, P0, R24, R16, 0x2 ;  /* 0x0000001018107211 */ /* 0x000fc800078010ff */
[----:B------:R-:W-:-:S05]  /*1b20*/  LEA.HI.X R17, R24, R17, R25, 0x2, P0 ;  /* 0x0000001118117211 */ /* 0x000fca00000f1419 */
[----:B------:R-:W-:Y:S01]  /*1b30*/  @!PT LDS RZ, [RZ] ;  /* 0x00000000fffff984 */ /* 0x000fe20000000800 */
[----:B------:R-:W-:Y:S01]  /*1b40*/  @!PT LDS RZ, [RZ] ;  /* 0x00000000fffff984 */ /* 0x000fe20000000800 */
[----:B------:R-:W-:Y:S01]  /*1b50*/  @!PT LDS RZ, [RZ] ;  /* 0x00000000fffff984 */ /* 0x000fe20000000800 */
[----:B------:R3:W-:Y:S04]  /*1b60*/  LDGSTS.E.LTC128B.128 [R19], desc[UR12][R16.64] ;  /* 0x0000000010137fae */ /* 0x0007e8000b9a1a0c */
.L_x_9:
[----:B------:R-:W-:Y:S05]  /*1b70*/  BSYNC.RECONVERGENT B1 ;  /* 0x0000000000017941 */ /* 0x000fea0003800200 */
.L_x_8:
[----:B------:R-:W-:Y:S05]  /*1b80*/  @!P1 BRA `(.L_x_2) ;  /* 0x0000000400249947 */ /* 0x000fea0003800000 */
.L_x_10:
[C---:B-----5:R-:W-:Y:S01]  /*1b90*/  IADD3 R24, PT, PT, R57.reuse, R30, RZ ;  /* 0x0000001e39187210 */ /* 0x060fe20007ffe0ff */
[C---:B-12-4-:R-:W-:Y:S01]  /*1ba0*/  IMAD.SHL.U32 R18, R30.reuse, 0x10, RZ ;  /* 0x000000101e127824 */ /* 0x056fe200078e00ff */
[----:B---3--:R-:W-:Y:S01]  /*1bb0*/  SHF.R.U32.HI R17, RZ, 0x4, R30 ;  /* 0x00000004ff117819 */ /* 0x008fe2000001161e */
[----:B------:R-:W-:Y:S01]  /*1bc0*/  IMAD.SHL.U32 R16, R30, 0x4, RZ ;  /* 0x000000041e107824 */ /* 0x000fe200078e00ff */
[--C-:B------:R-:W-:Y:S01]  /*1bd0*/  SHF.R.U32.HI R19, RZ, 0x4, R24.reuse ;  /* 0x00000004ff137819 */ /* 0x100fe20000011618 */
[----:B------:R-:W-:Y:S01]  /*1be0*/  IMAD.SHL.U32 R25, R24, 0x10, RZ ;  /* 0x0000001018197824 */ /* 0x000fe200078e00ff */
[----:B------:R-:W-:Y:S01]  /*1bf0*/  LOP3.LUT R18, R18, 0xf0, RZ, 0xc0, !PT ;  /* 0x000000f012127812 */ /* 0x000fe200078ec0ff */
[----:B------:R-:W-:Y:S01]  /*1c00*/  IMAD.IADD R30, R57, 0x1, R24 ;  /* 0x00000001391e7824 */ /* 0x000fe200078e0218 */
[----:B------:R-:W-:Y:S01]  /*1c10*/  LEA R29, R17, R28, 0x8 ;  /* 0x0000001c111d7211 */ /* 0x000fe200078e40ff */
[----:B------:R-:W-:Y:S01]  /*1c20*/  IMAD R31, R19, 0x100, R28 ;  /* 0x00000100131f7824 */ /* 0x000fe200078e021c */
[----:B------:R-:W-:-:S02]  /*1c30*/  LOP3.LUT R16, R16, 0x3c, RZ, 0xc0, !PT ;  /* 0x0000003c10107812 */ /* 0x000fc400078ec0ff */
[----:B------:R-:W-:Y:S01]  /*1c40*/  LOP3.LUT R26, R25, 0xf0, RZ, 0xc0, !PT ;  /* 0x000000f0191a7812 */ /* 0x000fe200078ec0ff */
[----:B------:R-:W-:Y:S01]  /*1c50*/  IMAD.IADD R29, R29, 0x1, R18 ;  /* 0x000000011d1d7824 */ /* 0x000fe200078e0212 */
[----:B------:R-:W-:Y:S01]  /*1c60*/  SHF.L.U32 R25, R24, 0x2, RZ ;  /* 0x0000000218197819 */ /* 0x000fe200000006ff */
[-C--:B------:R-:W-:Y:S02]  /*1c70*/  IMAD R18, R17, R22.reuse, RZ ;  /* 0x0000001611127224 */ /* 0x080fe400078e02ff */
[-C--:B------:R-:W-:Y:S01]  /*1c80*/  IMAD R17, R16, R23.reuse, RZ ;  /* 0x0000001710117224 */ /* 0x080fe200078e02ff */
[----:B------:R-:W-:Y:S01]  /*1c90*/  LOP3.LUT R24, R25, 0x3c, RZ, 0xc0, !PT ;  /* 0x0000003c19187812 */ /* 0x000fe200078ec0ff */
[----:B------:R-:W-:Y:S01]  /*1ca0*/  IMAD.IADD R31, R31, 0x1, R26 ;  /* 0x000000011f1f7824 */ /* 0x000fe200078e021a */
[----:B------:R-:W-:Y:S01]  /*1cb0*/  SHF.R.U32.HI R25, RZ, 0x4, R30 ;  /* 0x00000004ff197819 */ /* 0x000fe2000001161e */
[----:B------:R-:W-:Y:S01]  /*1cc0*/  IMAD R26, R19, R22, RZ ;  /* 0x00000016131a7224 */ /* 0x000fe200078e02ff */
[--C-:B------:R-:W-:Y:S01]  /*1cd0*/  SHF.R.S32.HI R19, RZ, 0x1f, R18.reuse ;  /* 0x0000001fff137819 */ /* 0x100fe20000011412 */
[----:B------:R-:W-:Y:S01]  /*1ce0*/  IMAD R24, R24, R23, RZ ;  /* 0x0000001718187224 */ /* 0x000fe200078e02ff */
[----:B------:R-:W-:Y:S01]  /*1cf0*/  IADD3 R16, P0, P1, R17, R21, R18 ;  /* 0x0000001511107210 */ /* 0x000fe2000791e012 */
[----:B------:R-:W-:Y:S01]  /*1d00*/  IMAD R33, R25, 0x100, R28 ;  /* 0x0000010019217824 */ /* 0x000fe200078e021c */
[----:B------:R-:W-:Y:S01]  /*1d10*/  SHF.R.S32.HI R18, RZ, 0x1f, R17 ;  /* 0x0000001fff127819 */ /* 0x000fe20000011411 */
[----:B------:R-:W-:Y:S01]  /*1d20*/  IMAD.SHL.U32 R17, R30, 0x10, RZ ;  /* 0x000000101e117824 */ /* 0x000fe200078e00ff */
[----:B------:R-:W-:-:S02]  /*1d30*/  SHF.R.S32.HI R27, RZ, 0x1f, R26 ;  /* 0x0000001fff1b7819 */ /* 0x000fc4000001141a */
[----:B------:R-:W-:Y:S02]  /*1d40*/  IADD3.X R19, PT, PT, R18, R20, R19, P0, P1 ;  /* 0x0000001412137210 */ /* 0x000fe400007e2413 */
[----:B------:R-:W-:Y:S01]  /*1d50*/  SHF.L.U32 R18, R30, 0x2, RZ ;  /* 0x000000021e127819 */ /* 0x000fe200000006ff */
[----:B------:R-:W-:Y:S01]  /*1d60*/  IMAD.IADD R30, R57, 0x1, R30 ;  /* 0x00000001391e7824 */ /* 0x000fe200078e021e */
[----:B------:R-:W-:Y:S02]  /*1d70*/  LOP3.LUT R34, R17, 0xf0, RZ, 0xc0, !PT ;  /* 0x000000f011227812 */ /* 0x000fe400078ec0ff */
[----:B------:R-:W-:Y:S01]  /*1d80*/  IADD3 R17, P0, P1, R24, R21, R26 ;  /* 0x0000001518117210 */ /* 0x000fe2000791e01a */
[----:B------:R-:W-:Y:S01]  /*1d90*/  IMAD.SHL.U32 R35, R30, 0x10, RZ ;  /* 0x000000101e237824 */ /* 0x000fe200078e00ff */
[----:B------:R-:W-:Y:S01]  /*1da0*/  SHF.R.S32.HI R24, RZ, 0x1f, R24 ;  /* 0x0000001fff187819 */ /* 0x000fe20000011418 */
[----:B------:R-:W-:Y:S01]  /*1db0*/  IMAD.IADD R33, R33, 0x1, R34 ;  /* 0x0000000121217824 */ /* 0x000fe200078e0222 */
[----:B------:R-:W-:-:S02]  /*1dc0*/  LOP3.LUT R18, R18, 0x3c, RZ, 0xc0, !PT ;  /* 0x0000003c12127812 */ /* 0x000fc400078ec0ff */
[----:B------:R-:W-:Y:S02]  /*1dd0*/  SHF.L.U32 R26, R30, 0x2, RZ ;  /* 0x000000021e1a7819 */ /* 0x000fe400000006ff */
[----:B------:R-:W-:Y:S01]  /*1de0*/  IADD3.X R34, PT, PT, R24, R20, R27, P0, P1 ;  /* 0x0000001418227210 */ /* 0x000fe200007e241b */
[-C--:B------:R-:W-:Y:S01]  /*1df0*/  IMAD R24, R25, R22.reuse, RZ ;  /* 0x0000001619187224 */ /* 0x080fe200078e02ff */
[--C-:B------:R-:W-:Y:S01]  /*1e00*/  SHF.R.U32.HI R27, RZ, 0x4, R30.reuse ;  /* 0x00000004ff1b7819 */ /* 0x100fe2000001161e */
[----:B------:R-:W-:Y:S01]  /*1e10*/  IMAD R25, R18, R23, RZ ;  /* 0x0000001712197224 */ /* 0x000fe200078e02ff */
[----:B------:R-:W-:Y:S01]  /*1e20*/  LOP3.LUT R26, R26, 0x3c, RZ, 0xc0, !PT ;  /* 0x0000003c1a1a7812 */ /* 0x000fe200078ec0ff */
[----:B------:R-:W-:Y:S01]  /*1e30*/  IMAD.IADD R30, R57, 0x1, R30 ;  /* 0x00000001391e7824 */ /* 0x000fe200078e021e */
[----:B------:R-:W-:Y:S01]  /*1e40*/  LOP3.LUT R36, R35, 0xf0, RZ, 0xc0, !PT ;  /* 0x000000f023247812 */ /* 0x000fe200078ec0ff */
[----:B------:R-:W-:Y:S01]  /*1e50*/  IMAD R37, R27, 0x100, R28 ;  /* 0x000001001b257824 */ /* 0x000fe200078e021c */
[--C-:B------:R-:W-:Y:S01]  /*1e60*/  IADD3 R35, P0, P1, R25, R21, R24.reuse ;  /* 0x0000001519237210 */ /* 0x100fe2000791e018 */
[----:B------:R-:W-:Y:S01]  /*1e70*/  IMAD R18, R27, R22, RZ ;  /* 0x000000161b127224 */ /* 0x000fe200078e02ff */
[----:B------:R-:W-:Y:S01]  /*1e80*/  SHF.R.S32.HI R27, RZ, 0x1f, R24 ;  /* 0x0000001fff1b7819 */ /* 0x000fe20000011418 */
[----:B------:R-:W-:Y:S01]  /*1e90*/  IMAD R26, R26, R23, RZ ;  /* 0x000000171a1a7224 */ /* 0x000fe200078e02ff */
[----:B------:R-:W-:-:S02]  /*1ea0*/  SHF.R.S32.HI R25, RZ, 0x1f, R25 ;  /* 0x0000001fff197819 */ /* 0x000fc40000011419 */
[----:B------:R-:W-:Y:S02]  /*1eb0*/  IADD3 R37, PT, PT, R37, R36, RZ ;  /* 0x0000002425257210 */ /* 0x000fe40007ffe0ff */
[----:B------:R-:W-:Y:S02]  /*1ec0*/  IADD3.X R36, PT, PT, R25, R20, R27, P0, P1 ;  /* 0x0000001419247210 */ /* 0x000fe400007e241b */
[--C-:B------:R-:W-:Y:S02]  /*1ed0*/  SHF.R.S32.HI R25, RZ, 0x1f, R18.reuse ;  /* 0x0000001fff197819 */ /* 0x100fe40000011412 */
[----:B------:R-:W-:Y:S02]  /*1ee0*/  IADD3 R38, P1, P2, R26, R21, R18 ;  /* 0x000000151a267210 */ /* 0x000fe40007a3e012 */
[----:B------:R-:W-:Y:S02]  /*1ef0*/  SHF.R.S32.HI R18, RZ, 0x1f, R26 ;  /* 0x0000001fff127819 */ /* 0x000fe4000001141a */
[----:B------:R-:W-:-:S02]  /*1f00*/  LEA R26, P0, R16, UR14, 0x2 ;  /* 0x0000000e101a7c11 */ /* 0x000fc4000f8010ff */
[----:B------:R-:W-:Y:S02]  /*1f10*/  IADD3.X R39, PT, PT, R18, R20, R25, P1, P2 ;  /* 0x0000001412277210 */ /* 0x000fe40000fe4419 */
[----:B------:R-:W-:Y:S02]  /*1f20*/  LEA R24, P1, R17, UR14, 0x2 ;  /* 0x0000000e11187c11 */ /* 0x000fe4000f8210ff */
[----:B------:R-:W-:Y:S02]  /*1f30*/  LEA.HI.X R27, R16, UR15, R19, 0x2, P0 ;  /* 0x0000000f101b7c11 */ /* 0x000fe400080f1413 */
[----:B------:R-:W-:Y:S02]  /*1f40*/  LEA R18, P0, R35, UR14, 0x2 ;  /* 0x0000000e23127c11 */ /* 0x000fe4000f8010ff */
[----:B------:R-:W-:Y:S01]  /*1f50*/  LEA.HI.X R25, R17, UR15, R34, 0x2, P1 ;  /* 0x0000000f11197c11 */ /* 0x000fe200088f1422 */
[----:B------:R-:W-:Y:S01]  /*1f60*/  @!PT LDS RZ, [RZ] ;  /* 0x00000000fffff984 */ /* 0x000fe20000000800 */
[----:B------:R-:W-:Y:S01]  /*1f70*/  @!PT LDS RZ, [RZ] ;  /* 0x00000000fffff984 */ /* 0x000fe20000000800 */
[----:B------:R-:W-:Y:S01]  /*1f80*/  @!PT LDS RZ, [RZ] ;  /* 0x00000000fffff984 */ /* 0x000fe20000000800 */
[----:B------:R5:W-:Y:S01]  /*1f90*/  LDGSTS.E.LTC128B.128 [R29], desc[UR12][R26.64] ;  /* 0x000000001a1d7fae */ /* 0x000be2000b9a1a0c */
[----:B------:R-:W-:-:S02]  /*1fa0*/  LEA R16, P1, R38, UR14, 0x2 ;  /* 0x0000000e26107c11 */ /* 0x000fc4000f8210ff */
[----:B------:R-:W-:Y:S01]  /*1fb0*/  LEA.HI.X R19, R35, UR15, R36, 0x2, P0 ;  /* 0x0000000f23137c11 */ /* 0x000fe200080f1424 */
[----:B------:R5:W-:Y:S01]  /*1fc0*/  LDGSTS.E.LTC128B.128 [R31], desc[UR12][R24.64] ;  /* 0x00000000181f7fae */ /* 0x000be2000b9a1a0c */
[----:B------:R-:W-:Y:S02]  /*1fd0*/  LEA.HI.X R17, R38, UR15, R39, 0x2, P1 ;  /* 0x0000000f26117c11 */ /* 0x000fe400088f1427 */
[----:B------:R-:W-:Y:S01]  /*1fe0*/  ISETP.GE.U32.AND P0, PT, R30, 0x80, PT ;  /* 0x000000801e00780c */ /* 0x000fe20003f06070 */
[----:B------:R5:W-:Y:S04]  /*1ff0*/  LDGSTS.E.LTC128B.128 [R33], desc[UR12][R18.64] ;  /* 0x0000000012217fae */ /* 0x000be8000b9a1a0c */
[----:B------:R5:W-:Y:S08]  /*2000*/  LDGSTS.E.LTC128B.128 [R37], desc[UR12][R16.64] ;  /* 0x0000000010257fae */ /* 0x000bf0000b9a1a0c */
[----:B------:R-:W-:Y:S05]  /*2010*/  @!P0 BRA `(.L_x_10) ;  /* 0xfffffff800dc8947 */ /* 0x000fea000383ffff */
.L_x_2:
[----:B-1----:R-:W-:Y:S05]  /*2020*/  BSYNC.RECONVERGENT B0 ;  /* 0x0000000000007941 */ /* 0x002fea0003800200 */
.L_x_1:
[----:B------:R-:W-:-:S09]  /*2030*/  UISETP.NE.AND UP0, UPT, UR4, URZ, UPT ;  /* 0x000000ff0400728c */ /* 0x000fd2000bf05270 */
[----:B------:R-:W-:Y:S05]  /*2040*/  BRA.U !UP0, `(.L_x_11) ;  /* 0x0000000908747547 */ /* 0x000fea000b800000 */
[----:B------:R-:W1:Y:S01]  /*2050*/  S2UR UR8, SR_CgaCtaId ;  /* 0x00000000000879c3 */ /* 0x000e620000008800 */
[----:B---345:R-:W-:Y:S01]  /*2060*/  VIADD R16, R45, 0xffffffff ;  /* 0xffffffff2d107836 */ /* 0x038fe20000000000 */
[----:B------:R-:W-:Y:S02]  /*2070*/  UMOV UR7, 0x400 ;  /* 0x0000040000077882 */ /* 0x000fe40000000000 */
[----:B------:R-:W-:Y:S02]  /*2080*/  UIADD3 UR10, UPT, UPT, UR7, 0x1000, URZ ;  /* 0x00001000070a7890 */ /* 0x000fe4000fffe0ff */
[----:B------:R-:W-:-:S04]  /*2090*/  LEA.HI R17, R16, R16, RZ, 0x1 ;  /* 0x0000001010117211 */ /* 0x000fc800078f08ff */
[----:B------:R-:W-:-:S04]  /*20a0*/  LOP3.LUT R17, R17, 0x1ffffe, RZ, 0xc0, !PT ;  /* 0x001ffffe11117812 */ /* 0x000fc800078ec0ff */
[----:B------:R-:W-:Y:S01]  /*20b0*/  IADD3 R17, PT, PT, R16, -R17, RZ ;  /* 0x8000001110117210 */ /* 0x000fe20007ffe0ff */
[----:B-1----:R-:W-:Y:S02]  /*20c0*/  ULEA UR7, UR8, UR7, 0x18 ;  /* 0x0000000708077291 */ /* 0x002fe4000f8ec0ff */
[----:B------:R-:W-:-:S04]  /*20d0*/  ULEA UR10, UR8, UR10, 0x18 ;  /* 0x0000000a080a7291 */ /* 0x000fc8000f8ec0ff */
[----:B--2---:R-:W-:Y:S02]  /*20e0*/  LEA R18, R43, UR7, 0x4 ;  /* 0x000000072b127c11 */ /* 0x004fe4000f8e20ff */
[----:B------:R-:W-:-:S03]  /*20f0*/  LEA R58, R44, UR10, 0x4 ;  /* 0x0000000a2c3a7c11 */ /* 0x000fc6000f8e20ff */
[C---:B------:R-:W-:Y:S02]  /*2100*/  IMAD R59, R17.reuse, 0x800, R18 ;  /* 0x00000800113b7824 */ /* 0x040fe400078e0212 */
[----:B------:R-:W-:-:S03]  /*2110*/  IMAD R58, R17, 0x800, R58 ;  /* 0x00000800113a7824 */ /* 0x000fc600078e023a */
[----:B------:R-:W-:Y:S04]  /*2120*/  LDS.128 R16, [R59] ;  /* 0x000000003b107984 */ /* 0x000fe80000000c00 */
[----:B------:R-:W1:Y:S04]  /*2130*/  LDS.128 R20, [R58] ;  /* 0x000000003a147984 */ /* 0x000e680000000c00 */
[----:B------:R-:W-:Y:S04]  /*2140*/  LDS.128 R24, [R59+0x100] ;  /* 0x000100003b187984 */ /* 0x000fe80000000c00 */
[----:B------:R-:W2:Y:S04]  /*2150*/  LDS.128 R28, [R58+0x100] ;  /* 0x000100003a1c7984 */ /* 0x000ea80000000c00 */
[----:B------:R-:W-:Y:S01]  /*2160*/  LDS.128 R36, [R58+0x200] ;  /* 0x000200003a247984 */ /* 0x000fe20000000c00 */
[C---:B-1----:R-:W-:Y:S01]  /*2170*/  FFMA R61, R16.reuse, R20, R61 ;  /* 0x00000014103d7223 */ /* 0x042fe2000000003d */
[C---:B------:R-:W-:Y:S01]  /*2180*/  FFMA R60, R16.reuse, R21, R60 ;  /* 0x00000015103c7223 */ /* 0x040fe2000000003c */
[C---:B------:R-:W-:Y:S01]  /*2190*/  FFMA R63, R16.reuse, R22, R63 ;  /* 0x00000016103f7223 */ /* 0x040fe2000000003f */
[-C--:B------:R-:W-:Y:S01]  /*21a0*/  FFMA R62, R16, R23.reuse, R62 ;  /* 0x00000017103e7223 */ /* 0x080fe2000000003e */
[C---:B------:R-:W-:Y:S01]  /*21b0*/  FFMA R16, R17.reuse, R23, R32 ;  /* 0x0000001711107223 */ /* 0x040fe20000000020 */
[C---:B------:R-:W-:Y:S01]  /*21c0*/  FFMA R64, R17.reuse, R20, R64 ;  /* 0x0000001411407223 */ /* 0x040fe20000000040 */
[----:B------:R-:W1:Y:S01]  /*21d0*/  LDS.128 R32, [R59+0x200] ;  /* 0x000200003b207984 */ /* 0x000e620000000c00 */
[C---:B------:R-:W-:Y:S01]  /*21e0*/  FFMA R66, R17.reuse, R21, R66 ;  /* 0x0000001511427223 */ /* 0x040fe20000000042 */
[C---:B--2---:R-:W-:Y:S01]  /*21f0*/  FFMA R61, R24.reuse, R28, R61 ;  /* 0x0000001c183d7223 */ /* 0x044fe2000000003d */
[C---:B------:R-:W-:Y:S01]  /*2200*/  FFMA R60, R24.reuse, R29, R60 ;  /* 0x0000001d183c7223 */ /* 0x040fe2000000003c */
[C---:B------:R-:W-:Y:S01]  /*2210*/  FFMA R63, R24.reuse, R30, R63 ;  /* 0x0000001e183f7223 */ /* 0x040fe2000000003f */
[----:B------:R-:W-:Y:S01]  /*2220*/  FFMA R62, R24, R31, R62 ;  /* 0x0000001f183e7223 */ /* 0x000fe2000000003e */
[----:B------:R-:W-:Y:S01]  /*2230*/  FFMA R65, R17, R22, R65 ;  /* 0x0000001611417223 */ /* 0x000fe20000000041 */
[C---:B------:R-:W-:Y:S01]  /*2240*/  FFMA R71, R18.reuse, R20, R71 ;  /* 0x0000001412477223 */ /* 0x040fe20000000047 */
[C---:B------:R-:W-:Y:S01]  /*2250*/  FFMA R68, R18.reuse, R21, R68 ;  /* 0x0000001512447223 */ /* 0x040fe20000000044 */
[C---:B------:R-:W-:Y:S01]  /*2260*/  FFMA R67, R18.reuse, R22, R67 ;  /* 0x0000001612437223 */ /* 0x040fe20000000043 */
[----:B------:R-:W-:Y:S01]  /*2270*/  FFMA R70, R18, R23, R70 ;  /* 0x0000001712467223 */ /* 0x000fe20000000046 */
[C---:B------:R-:W-:Y:S01]  /*2280*/  FFMA R72, R19.reuse, R20, R72 ;  /* 0x0000001413487223 */ /* 0x040fe20000000048 */
[C---:B------:R-:W-:Y:S01]  /*2290*/  FFMA R74, R19.reuse, R21, R74 ;  /* 0x00000015134a7223 */ /* 0x040fe2000000004a */
[C---:B------:R-:W-:Y:S01]  /*22a0*/  FFMA R69, R19.reuse, R22, R69 ;  /* 0x0000001613457223 */ /* 0x040fe20000000045 */
[----:B------:R-:W-:Y:S01]  /*22b0*/  FFMA R76, R19, R23, R76 ;  /* 0x00000017134c7223 */ /* 0x000fe2000000004c */
[C---:B------:R-:W-:Y:S01]  /*22c0*/  FFMA R24, R25.reuse, R31, R16 ;  /* 0x0000001f19187223 */ /* 0x040fe20000000010 */
[----:B------:R-:W-:Y:S01]  /*22d0*/  LDS.128 R20, [R58+0x300] ;  /* 0x000300003a147984 */ /* 0x000fe20000000c00 */
[C---:B------:R-:W-:Y:S01]  /*22e0*/  FFMA R64, R25.reuse, R28, R64 ;  /* 0x0000001c19407223 */ /* 0x040fe20000000040 */
[CC--:B------:R-:W-:Y:S01]  /*22f0*/  FFMA R66, R25.reuse, R29.reuse, R66 ;  /* 0x0000001d19427223 */ /* 0x0c0fe20000000042 */
[----:B------:R-:W-:Y:S01]  /*2300*/  FFMA R65, R25, R30, R65 ;  /* 0x0000001e19417223 */ /* 0x000fe20000000041 */
[----:B------:R-:W2:Y:S01]  /*2310*/  LDS.128 R16, [R59+0x300] ;  /* 0x000300003b107984 */ /* 0x000ea20000000c00 */
[C---:B------:R-:W-:Y:S01]  /*2320*/  FFMA R71, R26.reuse, R28, R71 ;  /* 0x0000001c1a477223 */ /* 0x040fe20000000047 */
[C---:B------:R-:W-:Y:S01]  /*2330*/  FFMA R68, R26.reuse, R29, R68 ;  /* 0x0000001d1a447223 */ /* 0x040fe20000000044 */
[C---:B------:R-:W-:Y:S01]  /*2340*/  FFMA R67, R26.reuse, R30, R67 ;  /* 0x0000001e1a437223 */ /* 0x040fe20000000043 */
[----:B------:R-:W-:Y:S01]  /*2350*/  FFMA R70, R26, R31, R70 ;  /* 0x0000001f1a467223 */ /* 0x000fe20000000046 */
[C---:B------:R-:W-:Y:S01]  /*2360*/  FFMA R72, R27.reuse, R28, R72 ;  /* 0x0000001c1b487223 */ /* 0x040fe20000000048 */
[C---:B------:R-:W-:Y:S01]  /*2370*/  FFMA R74, R27.reuse, R29, R74 ;  /* 0x0000001d1b4a7223 */ /* 0x040fe2000000004a */
[C---:B------:R-:W-:Y:S01]  /*2380*/  FFMA R69, R27.reuse, R30, R69 ;  /* 0x0000001e1b457223 */ /* 0x040fe20000000045 */
[----:B------:R-:W-:-:S02]  /*2390*/  FFMA R76, R27, R31, R76 ;  /* 0x0000001f1b4c7223 */ /* 0x000fc4000000004c */
        /* <DEDUP_REMOVED lines=8> */
[CC--:B------:R-:W-:Y:S01]  /*2420*/  FFMA R66, R33.reuse, R37.reuse, R66 ;  /* 0x0000002521427223 */ /* 0x0c0fe20000000042 */
        /* <DEDUP_REMOVED lines=10> */
[C---:B--2---:R-:W-:Y:S01]  /*24d0*/  FFMA R61, R16.reuse, R20, R61 ;  /* 0x00000014103d7223 */ /* 0x044fe2000000003d */
        /* <DEDUP_REMOVED lines=8> */
[C---:B------:R-:W-:Y:S01]  /*2560*/  FFMA R68, R18.reuse, R21, R68 ;  /* 0x0000001512447223 */ /* 0x040fe20000000044 */
[----:B------:R-:W2:Y:S01]  /*2570*/  LDS.128 R32, [R59+0x500] ;  /* 0x000500003b207984 */ /* 0x000ea20000000c00 */
        /* <DEDUP_REMOVED lines=8> */
[-C--:B------:R-:W-:Y:S01]  /*2600*/  FFMA R73, R30, R24.reuse, R17 ;  /* 0x000000181e497223 */ /* 0x080fe20000000011 */
[C---:B------:R-:W-:Y:S01]  /*2610*/  FFMA R61, R28.reuse, R24, R61 ;  /* 0x000000181c3d7223 */ /* 0x040fe2000000003d */
[----:B------:R-:W1:Y:S01]  /*2620*/  LDS.128 R16, [R58+0x600] ;  /* 0x000600003a107984 */ /* 0x000e620000000c00 */
[C---:B------:R-:W-:Y:S01]  /*2630*/  FFMA R60, R28.reuse, R25, R60 ;  /* 0x000000191c3c7223 */ /* 0x040fe2000000003c */
[C---:B------:R-:W-:Y:S01]  /*2640*/  FFMA R63, R28.reuse, R26, R63 ;  /* 0x0000001a1c3f7223 */ /* 0x040fe2000000003f */
[----:B------:R-:W-:Y:S01]  /*2650*/  FFMA R62, R28, R27, R62 ;  /* 0x0000001b1c3e7223 */ /* 0x000fe2000000003e */
[C---:B------:R-:W-:Y:S01]  /*2660*/  FFMA R64, R29.reuse, R24, R64 ;  /* 0x000000181d407223 */ /* 0x040fe20000000040 */
[CC--:B------:R-:W-:Y:S01]  /*2670*/  FFMA R66, R29.reuse, R25.reuse, R66 ;  /* 0x000000191d427223 */ /* 0x0c0fe20000000042 */
[-C--:B------:R-:W-:Y:S01]  /*2680*/  FFMA R65, R29, R26.reuse, R65 ;  /* 0x0000001a1d417223 */ /* 0x080fe20000000041 */
[C---:B------:R-:W-:Y:S01]  /*2690*/  FFMA R68, R30.reuse, R25, R68 ;  /* 0x000000191e447223 */ /* 0x040fe20000000044 */
[C---:B------:R-:W-:Y:S01]  /*26a0*/  FFMA R67, R30.reuse, R26, R67 ;  /* 0x0000001a1e437223 */ /* 0x040fe20000000043 */
[----:B------:R-:W-:Y:S01]  /*26b0*/  FFMA R70, R30, R27, R70 ;  /* 0x0000001b1e467223 */ /* 0x000fe20000000046 */
[C---:B------:R-:W-:Y:S01]  /*26c0*/  FFMA R72, R31.reuse, R24, R72 ;  /* 0x000000181f487223 */ /* 0x040fe20000000048 */
[C---:B------:R-:W-:Y:S01]  /*26d0*/  FFMA R74, R31.reuse, R25, R74 ;  /* 0x000000191f4a7223 */ /* 0x040fe2000000004a */
[C---:B------:R-:W-:Y:S01]  /*26e0*/  FFMA R69, R31.reuse, R26, R69 ;  /* 0x0000001a1f457223 */ /* 0x040fe20000000045 */
[----:B------:R-:W-:-:S02]  /*26f0*/  FFMA R76, R31, R27, R76 ;  /* 0x0000001b1f4c7223 */ /* 0x000fc4000000004c */
[----:B------:R-:W-:Y:S04]  /*2700*/  LDS.128 R24, [R59+0x700] ;  /* 0x000700003b187984 */ /* 0x000fe80000000c00 */
[----:B------:R-:W3:Y:S01]  /*2710*/  LDS.128 R28, [R58+0x700] ;  /* 0x000700003a1c7984 */ /* 0x000ee20000000c00 */
        /* <DEDUP_REMOVED lines=16> */
[C---:B-1----:R-:W-:Y:S01]  /*2820*/  FFMA R61, R20.reuse, R16, R61 ;  /* 0x00000010143d7223 */ /* 0x042fe2000000003d */
        /* <DEDUP_REMOVED lines=15> */
[C---:B---3--:R-:W-:Y:S01]  /*2920*/  FFMA R61, R24.reuse, R28, R61 ;  /* 0x0000001c183d7223 */ /* 0x048fe2000000003d */
        /* <DEDUP_REMOVED lines=14> */
[----:B------:R-:W-:-:S07]  /*2a10*/  FFMA R76, R27, R31, R76 ;  /* 0x0000001f1b4c7223 */ /* 0x000fce000000004c */
.L_x_11:
[----:B------:R-:W0:Y:S01]  /*2a20*/  LDGDEPBAR ;  /* 0x00000000000079af */ /* 0x000e220000000000 */
[----:B------:R-:W-:Y:S02]  /*2a30*/  USHF.R.U32.HI UR7, URZ, 0x3, UR9 ;  /* 0x00000003ff077899 */ /* 0x000fe40008011609 */
[----:B------:R-:W-:-:S04]  /*2a40*/  UIADD3 UR4, UPT, UPT, UR4, 0x8, URZ ;  /* 0x0000000804047890 */ /* 0x000fc8000fffe0ff */
[C---:B------:R-:W-:Y:S02]  /*2a50*/  ISETP.NE.AND P0, PT, R45.reuse, UR7, PT ;  /* 0x000000072d007c0c */ /* 0x040fe4000bf05270 */
[----:B------:R-:W-:Y:S01]  /*2a60*/  IADD3 R45, PT, PT, R45, 0x1, RZ ;  /* 0x000000012d2d7810 */ /* 0x000fe20007ffe0ff */
[----:B------:R-:W-:-:S04]  /*2a70*/  DEPBAR.LE SB0, 0x0 ;  /* 0x000080000000791a */ /* 0x000fc80000000000 */
[----:B------:R-:W-:Y:S06]  /*2a80*/  BAR.SYNC.DEFER_BLOCKING 0x0 ;  /* 0x0000000000007b1d */ /* 0x000fec0000010000 */
[----:B------:R-:W-:Y:S05]  /*2a90*/  @P0 BRA `(.L_x_12) ;  /* 0xffffffdc00140947 */ /* 0x000fea000383ffff */
.L_x_0:
[----:B------:R-:W1:Y:S01]  /*2aa0*/  LDC R10, c[0x0][0x3b4] ;  /* 0x0000ed00ff0a7b82 */ /* 0x000e620000000800 */
[----:B------:R-:W2:Y:S07]  /*2ab0*/  LDCU.64 UR8, c[0x0][0x390] ;  /* 0x00007200ff0877ac */ /* 0x000eae0008000a00 */
[----:B-----5:R-:W5:Y:S01]  /*2ac0*/  LDC R27, c[0x0][0x3b8] ;  /* 0x0000ee00ff1b7b82 */ /* 0x020f620000000800 */
[----:B-1----:R-:W-:Y:S02]  /*2ad0*/  IMAD R43, R43, R10, RZ ;  /* 0x0000000a2b2b7224 */ /* 0x002fe400078e02ff */
[----:B------:R-:W-:-:S02]  /*2ae0*/  IMAD R3, R10, UR5, RZ ;  /* 0x000000050a037c24 */ /* 0x000fc4000f8e02ff */
[----:B------:R-:W-:Y:S02]  /*2af0*/  IMAD.SHL.U32 R43, R43, 0x4, RZ ;  /* 0x000000042b2b7824 */ /* 0x000fe400078e00ff */
[----:B---34-:R-:W-:Y:S02]  /*2b00*/  IMAD.SHL.U32 R17, R10, 0x2, RZ ;  /* 0x000000020a117824 */ /* 0x018fe400078e00ff */
[C---:B-----5:R-:W-:Y:S01]  /*2b10*/  IMAD R0, R27.reuse, UR6, RZ ;  /* 0x000000061b007c24 */ /* 0x060fe2000f8e02ff */
[C---:B------:R-:W-:Y:S01]  /*2b20*/  SHF.L.U32 R23, R27.reuse, 0x1, RZ ;  /* 0x000000011b177819 */ /* 0x040fe200000006ff */
[----:B------:R-:W-:Y:S02]  /*2b30*/  IMAD R44, R44, R27, RZ ;  /* 0x0000001b2c2c7224 */ /* 0x000fe400078e02ff */
[----:B------:R-:W-:Y:S01]  /*2b40*/  IMAD R21, R10, 0x3, RZ ;  /* 0x000000030a157824 */ /* 0x000fe200078e02ff */
[--C-:B------:R-:W-:Y:S01]  /*2b50*/  IADD3 R5, P0, P1, R0, R43, R3.reuse ;  /* 0x0000002b00057210 */ /* 0x100fe2000791e003 */
[----:B------:R-:W-:Y:S01]  /*2b60*/  IMAD.SHL.U32 R44, R44, 0x4, RZ ;  /* 0x000000042c2c7824 */ /* 0x000fe200078e00ff */
[----:B------:R-:W-:Y:S01]  /*2b70*/  SHF.R.S32.HI R2, RZ, 0x1f, R0 ;  /* 0x0000001fff027819 */ /* 0x000fe20000011400 */
[----:B--2---:R-:W-:Y:S01]  /*2b80*/  IMAD R25, R27, 0x3, RZ ;  /* 0x000000031b197824 */ /* 0x004fe200078e02ff */
[----:B------:R-:W-:-:S02]  /*2b90*/  SHF.R.S32.HI R3, RZ, 0x1f, R3 ;  /* 0x0000001fff037819 */ /* 0x000fc40000011403 */
[----:B------:R-:W-:-:S04]  /*2ba0*/  SHF.R.S32.HI R43, RZ, 0x1f, R43 ;  /* 0x0000001fff2b7819 */ /* 0x000fc8000001142b */
[----:B------:R-:W-:Y:S02]  /*2bb0*/  IADD3.X R3, PT, PT, R2, R43, R3, P0, P1 ;  /* 0x0000002b02037210 */ /* 0x000fe400007e2403 */
[----:B------:R-:W-:-:S04]  /*2bc0*/  IADD3 R0, P0, PT, R44, R5, RZ ;  /* 0x000000052c007210 */ /* 0x000fc80007f1e0ff */
[----:B------:R-:W-:Y:S02]  /*2bd0*/  LEA.HI.X.SX32 R3, R44, R3, 0x1, P0 ;  /* 0x000000032c037211 */ /* 0x000fe400000f0eff */
[----:B------:R-:W-:-:S04]  /*2be0*/  LEA R2, P0, R0, UR8, 0x2 ;  /* 0x0000000800027c11 */ /* 0x000fc8000f8010ff */
[----:B------:R-:W-:-:S03]  /*2bf0*/  LEA.HI.X R3, R0, UR9, R3, 0x2, P0 ;  /* 0x0000000900037c11 */ /* 0x000fc600080f1403 */
[--C-:B------:R-:W-:Y:S02]  /*2c00*/  IMAD.WIDE R10, R10, 0x4, R2.reuse ;  /* 0x000000040a0a7825 */ /* 0x100fe400078e0202 */
[----:B------:R1:W-:Y:S02]  /*2c10*/  STG.E desc[UR12][R2.64], R61 ;  /* 0x0000003d02007986 */ /* 0x0003e4000c10190c */
[----:B------:R-:W-:-:S04]  /*2c20*/  IMAD.WIDE R4, R27, 0x4, R2 ;  /* 0x000000041b047825 */ /* 0x000fc800078e0202 */
[--C-:B------:R-:W-:Y:S01]  /*2c30*/  IMAD.WIDE R6, R23, 0x4, R2.reuse ;  /* 0x0000000417067825 */ /* 0x100fe200078e0202 */
[----:B------:R2:W-:Y:S03]  /*2c40*/  STG.E desc[UR12][R4.64], R60 ;  /* 0x0000003c04007986 */ /* 0x0005e6000c10190c */
[--C-:B------:R-:W-:Y:S01]  /*2c50*/  IMAD.WIDE R16, R17, 0x4, R2.reuse ;  /* 0x0000000411107825 */ /* 0x100fe200078e0202 */
[----:B------:R3:W-:Y:S03]  /*2c60*/  STG.E desc[UR12][R6.64], R63 ;  /* 0x0000003f06007986 */ /* 0x0007e6000c10190c */
[----:B------:R-:W-:-:S04]  /*2c70*/  IMAD.WIDE R8, R25, 0x4, R2 ;  /* 0x0000000419087825 */ /* 0x000fc800078e0202 */
[----:B------:R-:W-:Y:S01]  /*2c80*/  IMAD.WIDE R20, R21, 0x4, R2 ;  /* 0x0000000415147825 */ /* 0x000fe200078e0202 */
[----:B------:R4:W-:Y:S03]  /*2c90*/  STG.E desc[UR12][R8.64], R62 ;  /* 0x0000003e08007986 */ /* 0x0009e6000c10190c */
[--C-:B-1----:R-:W-:Y:S01]  /*2ca0*/  IMAD.WIDE R2, R27, 0x4, R10.reuse ;  /* 0x000000041b027825 */ /* 0x102fe200078e020a */
[----:B------:R1:W-:Y:S03]  /*2cb0*/  STG.E desc[UR12][R10.64], R64 ;  /* 0x000000400a007986 */ /* 0x0003e6000c10190c */
[--C-:B------:R-:W-:Y:S01]  /*2cc0*/  IMAD.WIDE R12, R23, 0x4, R10.reuse ;  /* 0x00000004170c7825 */ /* 0x100fe200078e020a */
[----:B------:R5:W-:Y:S03]  /*2cd0*/  STG.E desc[UR12][R2.64], R66 ;  /* 0x0000004202007986 */ /* 0x000be6000c10190c */
[----:B------:R-:W-:Y:S01]  /*2ce0*/  IMAD.WIDE R14, R25, 0x4, R10 ;  /* 0x00000004190e7825 */ /* 0x000fe200078e020a */
[----:B------:R-:W-:Y:S03]  /*2cf0*/  STG.E desc[UR12][R12.64], R65 ;  /* 0x000000410c007986 */ /* 0x000fe6000c10190c */
[--C-:B------:R-:W-:Y:S01]  /*2d00*/  IMAD.WIDE R18, R27, 0x4, R16.reuse ;  /* 0x000000041b127825 */ /* 0x100fe200078e0210 */
[----:B------:R-:W-:Y:S03]  /*2d10*/  STG.E desc[UR12][R14.64], R32 ;  /* 0x000000200e007986 */ /* 0x000fe6000c10190c */
[--C-:B--2---:R-:W-:Y:S01]  /*2d20*/  IMAD.WIDE R4, R23, 0x4, R16.reuse ;  /* 0x0000000417047825 */ /* 0x104fe200078e0210 */
[----:B------:R-:W-:Y:S03]  /*2d30*/  STG.E desc[UR12][R16.64], R71 ;  /* 0x0000004710007986 */ /* 0x000fe6000c10190c */
[----:B---3--:R-:W-:Y:S01]  /*2d40*/  IMAD.WIDE R6, R25, 0x4, R16 ;  /* 0x0000000419067825 */ /* 0x008fe200078e0210 */
[----:B------:R-:W-:Y:S03]  /*2d50*/  STG.E desc[UR12][R18.64], R68 ;  /* 0x0000004412007986 */ /* 0x000fe6000c10190c */
[--C-:B----4-:R-:W-:Y:S01]  /*2d60*/  IMAD.WIDE R8, R27, 0x4, R20.reuse ;  /* 0x000000041b087825 */ /* 0x110fe200078e0214 */
[----:B------:R-:W-:Y:S03]  /*2d70*/  STG.E desc[UR12][R4.64], R67 ;  /* 0x0000004304007986 */ /* 0x000fe6000c10190c */
[--C-:B-1----:R-:W-:Y:S01]  /*2d80*/  IMAD.WIDE R10, R23, 0x4, R20.reuse ;  /* 0x00000004170a7825 */ /* 0x102fe200078e0214 */
[----:B------:R-:W-:Y:S03]  /*2d90*/  STG.E desc[UR12][R6.64], R70 ;  /* 0x0000004606007986 */ /* 0x000fe6000c10190c */
[----:B-----5:R-:W-:Y:S01]  /*2da0*/  IMAD.WIDE R2, R25, 0x4, R20 ;  /* 0x0000000419027825 */ /* 0x020fe200078e0214 */
[----:B------:R-:W-:Y:S04]  /*2db0*/  STG.E desc[UR12][R20.64], R72 ;  /* 0x0000004814007986 */ /* 0x000fe8000c10190c */
[----:B------:R-:W-:Y:S04]  /*2dc0*/  STG.E desc[UR12][R8.64], R74 ;  /* 0x0000004a08007986 */ /* 0x000fe8000c10190c */
[----:B------:R-:W-:Y:S04]  /*2dd0*/  STG.E desc[UR12][R10.64], R69 ;  /* 0x000000450a007986 */ /* 0x000fe8000c10190c */
[----:B------:R-:W-:Y:S01]  /*2de0*/  STG.E desc[UR12][R2.64], R76 ;  /* 0x0000004c02007986 */ /* 0x000fe2000c10190c */
[----:B------:R-:W-:Y:S05]  /*2df0*/  EXIT ;  /* 0x000000000000794d */ /* 0x000fea0003800000 */
.L_x_13:
[----:B------:R-:W-:-:S00]  /*2e00*/  BRA `(.L_x_13) ;  /* 0xfffffffc00fc7947 */ /* 0x000fc0000383ffff */
[----:B------:R-:W-:-:S00]  /*2e10*/  NOP ;  /* 0x0000000000007918 */ /* 0x000fc00000000000 */
        /* <DEDUP_REMOVED lines=14> */
.L_x_19:


//--------------------- .text._Z8sgemm_v0iiiPfS_S_ --------------------------
	.section	.text._Z8sgemm_v0iiiPfS_S_,"ax",@progbits
	.align	128
        .global         _Z8sgemm_v0iiiPfS_S_
        .type           _Z8sgemm_v0iiiPfS_S_,@function
        .size           _Z8sgemm_v0iiiPfS_S_,(.L_x_20 - _Z8sgemm_v0iiiPfS_S_)
        .other          _Z8sgemm_v0iiiPfS_S_,@"STO_CUDA_ENTRY STV_DEFAULT"
_Z8sgemm_v0iiiPfS_S_:
.text._Z8sgemm_v0iiiPfS_S_:
[----:B------:R-:W-:Y:S01]  /*0000*/  LDC R1, c[0x0][0x37c] ;  /* 0x0000df00ff017b82 */ /* 0x000fe20000000800 */
[----:B------:R-:W0:Y:S07]  /*0010*/  S2R R7, SR_TID.Y ;  /* 0x0000000000077919 */ /* 0x000e2e0000002200 */
[----:B------:R-:W1:Y:S01]  /*0020*/  LDC R0, c[0x0][0x360] ;  /* 0x0000d800ff007b82 */ /* 0x000e620000000800 */
[----:B------:R-:W1:Y:S07]  /*0030*/  S2R R5, SR_TID.X ;  /* 0x0000000000057919 */ /* 0x000e6e0000002100 */
[----:B------:R-:W0:Y:S08]  /*0040*/  S2UR UR5, SR_CTAID.Y ;  /* 0x00000000000579c3 */ /* 0x000e300000002600 */
[----:B------:R-:W0:Y:S08]  /*0050*/  LDC R16, c[0x0][0x364] ;  /* 0x0000d900ff107b82 */ /* 0x000e300000000800 */
[----:B------:R-:W1:Y:S08]  /*0060*/  S2UR UR4, SR_CTAID.X ;  /* 0x00000000000479c3 */ /* 0x000e700000002500 */
[----:B------:R-:W2:Y:S01]  /*0070*/  LDC.64 R2, c[0x0][0x380] ;  /* 0x0000e000ff027b82 */ /* 0x000ea20000000a00 */
[----:B0-----:R-:W-:-:S02]  /*0080*/  IMAD R16, R16, UR5, R7 ;  /* 0x0000000510107c24 */ /* 0x001fc4000f8e0207 */
[----:B-1----:R-:W-:-:S03]  /*0090*/  IMAD R0, R0, UR4, R5 ;  /* 0x0000000400007c24 */ /* 0x002fc6000f8e0205 */
[----:B--2---:R-:W-:-:S04]  /*00a0*/  ISETP.GE.AND P0, PT, R16, R3, PT ;  /* 0x000000031000720c */ /* 0x004fc80003f06270 */
[----:B------:R-:W-:-:S13]  /*00b0*/  ISETP.GE.OR P0, PT, R0, R2, P0 ;  /* 0x000000020000720c */ /* 0x000fda0000706670 */
[----:B------:R-:W-:Y:S05]  /*00c0*/  @P0 EXIT ;  /* 0x000000000000094d */ /* 0x000fea0003800000 */
[----:B------:R-:W0:Y:S01]  /*00d0*/  LDC R17, c[0x0][0x388] ;  /* 0x0000e200ff117b82 */ /* 0x000e220000000800 */
[----:B------:R-:W1:Y:S01]  /*00e0*/  LDCU.64 UR6, c[0x0][0x358] ;  /* 0x00006b00ff0677ac */ /* 0x000e620008000a00 */
[----:B------:R-:W-:Y:S01]  /*00f0*/  HFMA2 R26, -RZ, RZ, 0, 0 ;  /* 0x00000000ff1a7431 */ /* 0x000fe200000001ff */
[----:B0-----:R-:W-:-:S13]  /*0100*/  ISETP.GE.AND P0, PT, R17, 0x1, PT ;  /* 0x000000011100780c */ /* 0x001fda0003f06270 */
[----:B-1----:R-:W-:Y:S05]  /*0110*/  @!P0 BRA `(.L_x_14) ;  /* 0x0000000400b88947 */ /* 0x002fea0003800000 */
[C---:B------:R-:W-:Y:S01]  /*0120*/  ISETP.GE.U32.AND P1, PT, R17.reuse, 0x8, PT ;  /* 0x000000081100780c */ /* 0x040fe20003f26070 */
[----:B------:R-:W-:Y:S01]  /*0130*/  IMAD R18, R0, R17, RZ ;  /* 0x0000001100127224 */ /* 0x000fe200078e02ff */
[----:B------:R-:W-:Y:S02]  /*0140*/  LOP3.LUT R25, R17, 0x7, RZ, 0xc0, !PT ;  /* 0x0000000711197812 */ /* 0x000fe400078ec0ff */
[----:B------:R-:W-:Y:S02]  /*0150*/  MOV R26, RZ ;  /* 0x000000ff001a7202 */ /* 0x000fe40000000f00 */
[----:B------:R-:W-:Y:S02]  /*0160*/  ISETP.NE.AND P0, PT, R25, RZ, PT ;  /* 0x000000ff1900720c */ /* 0x000fe40003f05270 */
[----:B------:R-:W-:-:S05]  /*0170*/  MOV R19, RZ ;  /* 0x000000ff00137202 */ /* 0x000fca0000000f00 */
[----:B------:R-:W-:Y:S06]  /*0180*/  @!P1 BRA `(.L_x_15) ;  /* 0x0000000000c49947 */ /* 0x000fec0003800000 */
[----:B------:R-:W0:Y:S01]  /*0190*/  LDCU.64 UR4, c[0x0][0x390] ;  /* 0x00007200ff0477ac */ /* 0x000e220008000a00 */
[----:B------:R-:W-:Y:S02]  /*01a0*/  LOP3.LUT R19, R17, 0x7ffffff8, RZ, 0xc0, !PT ;  /* 0x7ffffff811137812 */ /* 0x000fe400078ec0ff */
[----:B------:R-:W-:Y:S02]  /*01b0*/  MOV R26, RZ ;  /* 0x000000ff001a7202 */ /* 0x000fe40000000f00 */
[----:B------:R-:W-:Y:S02]  /*01c0*/  MOV R2, R18 ;  /* 0x0000001200027202 */ /* 0x000fe40000000f00 */
[----:B------:R-:W-:Y:S02]  /*01d0*/  MOV R22, R16 ;  /* 0x0000001000167202 */ /* 0x000fe40000000f00 */
[----:B------:R-:W-:Y:S01]  /*01e0*/  IADD3 R20, PT, PT, -R19, RZ, RZ ;  /* 0x000000ff13147210 */ /* 0x000fe20007ffe1ff */
[----:B0-----:R-:W-:-:S04]  /*01f0*/  UIADD3 UR4, UP0, UPT, UR4, 0x10, URZ ;  /* 0x0000001004047890 */ /* 0x001fc8000ff1e0ff */
[----:B------:R-:W-:-:S12]  /*0200*/  UIADD3.X UR5, UPT, UPT, URZ, UR5, URZ, UP0, !UPT ;  /* 0x00000005ff057290 */ /* 0x000fd800087fe4ff */
.L_x_16:
[----:B------:R-:W0:Y:S01]  /*0210*/  LDC.64 R14, c[0x0][0x398] ;  /* 0x0000e600ff0e7b82 */ /* 0x000e220000000a00 */
[----:B------:R-:W-:Y:S02]  /*0220*/  MOV R4, UR4 ;  /* 0x0000000400047c02 */ /* 0x000fe40008000f00 */
[----:B------:R-:W-:-:S03]  /*0230*/  MOV R5, UR5 ;  /* 0x0000000500057c02 */ /* 0x000fc60008000f00 */
[----:B------:R-:W-:-:S05]  /*0240*/  IMAD.WIDE R4, R2, 0x4, R4 ;  /* 0x0000000402047825 */ /* 0x000fca00078e0204 */
[----:B------:R-:W2:Y:S04]  /*0250*/  LDG.E R21, desc[UR6][R4.64+-0x10] ;  /* 0xfffff00604157981 */ /* 0x000ea8000c1e1900 */
[----:B------:R-:W3:Y:S04]  /*0260*/  LDG.E R23, desc[UR6][R4.64+-0xc] ;  /* 0xfffff40604177981 */ /* 0x000ee8000c1e1900 */
[----:B------:R-:W4:Y:S01]  /*0270*/  LDG.E R29, desc[UR6][R4.64+-0x8] ;  /* 0xfffff806041d7981 */ /* 0x000f22000c1e1900 */
[----:B0-----:R-:W-:-:S05]  /*0280*/  IMAD.WIDE R14, R22, 0x4, R14 ;  /* 0x00000004160e7825 */ /* 0x001fca00078e020e */
[----:B------:R0:W2:Y:S01]  /*0290*/  LDG.E R24, desc[UR6][R14.64] ;  /* 0x000000060e187981 */ /* 0x0000a2000c1e1900 */
[----:B------:R-:W-:-:S04]  /*02a0*/  IMAD.WIDE R12, R3, 0x4, R14 ;  /* 0x00000004030c7825 */ /* 0x000fc800078e020e */
[C---:B------:R-:W-:Y:S02]  /*02b0*/  IMAD.WIDE R6, R3.reuse, 0x4, R12 ;  /* 0x0000000403067825 */ /* 0x040fe400078e020c */
[----:B------:R-:W3:Y:S02]  /*02c0*/  LDG.E R12, desc[UR6][R12.64] ;  /* 0x000000060c0c7981 */ /* 0x000ee4000c1e1900 */
[C---:B------:R-:W-:Y:S02]  /*02d0*/  IMAD.WIDE R8, R3.reuse, 0x4, R6 ;  /* 0x0000000403087825 */ /* 0x040fe400078e0206 */
[----:B------:R1:W4:Y:S02]  /*02e0*/  LDG.E R28, desc[UR6][R6.64] ;  /* 0x00000006061c7981 */ /* 0x000324000c1e1900 */
[C---:B------:R-:W-:Y:S02]  /*02f0*/  IMAD.WIDE R10, R3.reuse, 0x4, R8 ;  /* 0x00000004030a7825 */ /* 0x040fe400078e0208 */
[----:B------:R-:W5:Y:S02]  /*0300*/  LDG.E R8, desc[UR6][R8.64] ;  /* 0x0000000608087981 */ /* 0x000f64000c1e1900 */
[----:B0-----:R-:W-:-:S05]  /*0310*/  IMAD.WIDE R14, R3, 0x4, R10 ;  /* 0x00000004030e7825 */ /* 0x001fca00078e020a */
[----:B------:R-:W5:Y:S04]  /*0320*/  LDG.E R13, desc[UR6][R14.64] ;  /* 0x000000060e0d7981 */ /* 0x000f68000c1e1900 */
[----:B------:R-:W5:Y:S04]  /*0330*/  LDG.E R9, desc[UR6][R10.64] ;  /* 0x000000060a097981 */ /* 0x000f68000c1e1900 */
[----:B------:R-:W5:Y:S04]  /*0340*/  LDG.E R11, desc[UR6][R4.64+-0x4] ;  /* 0xfffffc06040b7981 */ /* 0x000f68000c1e1900 */
[----:B------:R-:W5:Y:S01]  /*0350*/  LDG.E R10, desc[UR6][R4.64+0x8] ;  /* 0x00000806040a7981 */ /* 0x000f62000c1e1900 */
[----:B--2---:R-:W-:Y:S01]  /*0360*/  FFMA R24, R21, R24, R26 ;  /* 0x0000001815187223 */ /* 0x004fe2000000001a */
[----:B------:R-:W-:-:S02]  /*0370*/  IMAD.WIDE R26, R3, 0x4, R14 ;  /* 0x00000004031a7825 */ /* 0x000fc400078e020e */
[----:B------:R-:W2:Y:S04]  /*0380*/  LDG.E R21, desc[UR6][R4.64] ;  /* 0x0000000604157981 */ /* 0x000ea8000c1e1900 */
[----:B------:R-:W2:Y:S01]  /*0390*/  LDG.E R14, desc[UR6][R4.64+0x4] ;  /* 0x00000406040e7981 */ /* 0x000ea2000c1e1900 */
[----:B-1----:R-:W-:-:S03]  /*03a0*/  IMAD.WIDE R6, R3, 0x4, R26 ;  /* 0x0000000403067825 */ /* 0x002fc600078e021a */
[----:B------:R-:W2:Y:S04]  /*03b0*/  LDG.E R15, desc[UR6][R4.64+0xc] ;  /* 0x00000c06040f7981 */ /* 0x000ea8000c1e1900 */
[----:B------:R-:W2:Y:S04]  /*03c0*/  LDG.E R6, desc[UR6][R6.64] ;  /* 0x0000000606067981 */ /* 0x000ea8000c1e1900 */
[----:B------:R-:W2:Y:S01]  /*03d0*/  LDG.E R5, desc[UR6][R26.64] ;  /* 0x000000061a057981 */ /* 0x000ea2000c1e1900 */
[----:B---3--:R-:W-:Y:S01]  /*03e0*/  FFMA R12, R23, R12, R24 ;  /* 0x0000000c170c7223 */ /* 0x008fe20000000018 */
[----:B------:R-:W-:-:S03]  /*03f0*/  IADD3 R20, PT, PT, R20, 0x8, RZ ;  /* 0x0000000814147810 */ /* 0x000fc60007ffe0ff */
[----:B----4-:R-:W-:Y:S01]  /*0400*/  FFMA R12, R29, R28, R12 ;  /* 0x0000001c1d0c7223 */ /* 0x010fe2000000000c */
[----:B------:R-:W-:Y:S02]  /*0410*/  ISETP.NE.AND P1, PT, R20, RZ, PT ;  /* 0x000000ff1400720c */ /* 0x000fe40003f25270 */
[----:B------:R-:W-:Y:S01]  /*0420*/  LEA R22, R3, R22, 0x3 ;  /* 0x0000001603167211 */ /* 0x000fe200078e18ff */
[----:B-----5:R-:W-:Y:S01]  /*0430*/  FFMA R8, R11, R8, R12 ;  /* 0x000000080b087223 */ /* 0x020fe2000000000c */
[----:B------:R-:W-:-:S03]  /*0440*/  IADD3 R2, PT, PT, R2, 0x8, RZ ;  /* 0x0000000802027810 */ /* 0x000fc60007ffe0ff */
[----:B--2---:R-:W-:-:S04]  /*0450*/  FFMA R9, R21, R9, R8 ;  /* 0x0000000915097223 */ /* 0x004fc80000000008 */
[----:B------:R-:W-:-:S04]  /*0460*/  FFMA R9, R14, R13, R9 ;  /* 0x0000000d0e097223 */ /* 0x000fc80000000009 */
[----:B------:R-:W-:-:S04]  /*0470*/  FFMA R10, R10, R5, R9 ;  /* 0x000000050a0a7223 */ /* 0x000fc80000000009 */
[----:B------:R-:W-:Y:S01]  /*0480*/  FFMA R26, R15, R6, R10 ;  /* 0x000000060f1a7223 */ /* 0x000fe2000000000a */
[----:B------:R-:W-:Y:S06]  /*0490*/  @P1 BRA `(.L_x_16) ;  /* 0xfffffffc005c1947 */ /* 0x000fec000383ffff */
.L_x_15:
[----:B------:R-:W-:Y:S05]  /*04a0*/  @!P0 BRA `(.L_x_14) ;  /* 0x0000000000d48947 */ /* 0x000fea0003800000 */
[----:B------:R-:W-:Y:S02]  /*04b0*/  ISETP.GE.U32.AND P0, PT, R25, 0x4, PT ;  /* 0x000000041900780c */ /* 0x000fe40003f06070 */
[----:B------:R-:W-:-:S04]  /*04c0*/  LOP3.LUT R2, R17, 0x3, RZ, 0xc0, !PT ;  /* 0x0000000311027812 */ /* 0x000fc800078ec0ff */
[----:B------:R-:W-:-:S07]  /*04d0*/  ISETP.NE.AND P1, PT, R2, RZ, PT ;  /* 0x000000ff0200720c */ /* 0x000fce0003f25270 */
[----:B------:R-:W-:Y:S06]  /*04e0*/  @!P0 BRA `(.L_x_17) ;  /* 0x0000000000588947 */ /* 0x000fec0003800000 */
[----:B------:R-:W0:Y:S01]  /*04f0*/  LDC.64 R10, c[0x0][0x398] ;  /* 0x0000e600ff0a7b82 */ /* 0x000e220000000a00 */
[----:B------:R-:W-:Y:S01]  /*0500*/  IMAD R9, R19, R3, R16 ;  /* 0x0000000313097224 */ /* 0x000fe200078e0210 */
[----:B------:R-:W-:-:S06]  /*0510*/  IADD3 R7, PT, PT, R18, R19, RZ ;  /* 0x0000001312077210 */ /* 0x000fcc0007ffe0ff */
[----:B------:R-:W1:Y:S01]  /*0520*/  LDC.64 R4, c[0x0][0x390] ;  /* 0x0000e400ff047b82 */ /* 0x000e620000000a00 */
[----:B0-----:R-:W-:-:S04]  /*0530*/  IMAD.WIDE R10, R9, 0x4, R10 ;  /* 0x00000004090a7825 */ /* 0x001fc800078e020a */
[----:B------:R-:W-:Y:S02]  /*0540*/  IMAD.WIDE R12, R3, 0x4, R10 ;  /* 0x00000004030c7825 */ /* 0x000fe400078e020a */
[----:B------:R-:W2:Y:S02]  /*0550*/  LDG.E R10, desc[UR6][R10.64] ;  /* 0x000000060a0a7981 */ /* 0x000ea4000c1e1900 */
[----:B-1----:R-:W-:-:S04]  /*0560*/  IMAD.WIDE R4, R7, 0x4, R4 ;  /* 0x0000000407047825 */ /* 0x002fc800078e0204 */
[C---:B------:R-:W-:Y:S01]  /*0570*/  IMAD.WIDE R6, R3.reuse, 0x4, R12 ;  /* 0x0000000403067825 */ /* 0x040fe200078e020c */
[----:B------:R-:W2:Y:S04]  /*0580*/  LDG.E R15, desc[UR6][R4.64] ;  /* 0x00000006040f7981 */ /* 0x000ea8000c1e1900 */
[----:B------:R-:W3:Y:S01]  /*0590*/  LDG.E R12, desc[UR6][R12.64] ;  /* 0x000000060c0c7981 */ /* 0x000ee2000c1e1900 */
[----:B------:R-:W-:-:S03]  /*05a0*/  IMAD.WIDE R8, R3, 0x4, R6 ;  /* 0x0000000403087825 */ /* 0x000fc600078e0206 */
[----:B------:R-:W3:Y:S04]  /*05b0*/  LDG.E R14, desc[UR6][R4.64+0x4] ;  /* 0x00000406040e7981 */ /* 0x000ee8000c1e1900 */
[----:B------:R-:W4:Y:S04]  /*05c0*/  LDG.E R20, desc[UR6][R6.64] ;  /* 0x0000000606147981 */ /* 0x000f28000c1e1900 */
[----:B------:R-:W4:Y:S04]  /*05d0*/  LDG.E R21, desc[UR6][R4.64+0x8] ;  /* 0x0000080604157981 */ /* 0x000f28000c1e1900 */
[----:B------:R-:W5:Y:S04]  /*05e0*/  LDG.E R23, desc[UR6][R4.64+0xc] ;  /* 0x00000c0604177981 */ /* 0x000f68000c1e1900 */
[----:B------:R-:W5:Y:S01]  /*05f0*/  LDG.E R8, desc[UR6][R8.64] ;  /* 0x0000000608087981 */ /* 0x000f62000c1e1900 */
[----:B------:R-:W-:Y:S01]  /*0600*/  IADD3 R19, PT, PT, R19, 0x4, RZ ;  /* 0x0000000413137810 */ /* 0x000fe20007ffe0ff */
[----:B--2---:R-:W-:-:S04]  /*0610*/  FFMA R15, R15, R10, R26 ;  /* 0x0000000a0f0f7223 */ /* 0x004fc8000000001a */
[----:B---3--:R-:W-:-:S04]  /*0620*/  FFMA R14, R14, R12, R15 ;  /* 0x0000000c0e0e7223 */ /* 0x008fc8000000000f */
[----:B----4-:R-:W-:-:S04]  /*0630*/  FFMA R14, R21, R20, R14 ;  /* 0x00000014150e7223 */ /* 0x010fc8000000000e */
[----:B-----5:R-:W-:-:S07]  /*0640*/  FFMA R26, R23, R8, R14 ;  /* 0x00000008171a7223 */ /* 0x020fce000000000e */
.L_x_17:
[----:B------:R-:W-:Y:S05]  /*0650*/  @!P1 BRA `(.L_x_14) ;  /* 0x0000000000689947 */ /* 0x000fea0003800000 */
[----:B------:R-:W0:Y:S01]  /*0660*/  LDC.64 R10, c[0x0][0x398] ;  /* 0x0000e600ff0a7b82 */ /* 0x000e220000000a00 */
[----:B------:R-:W-:Y:S02]  /*0670*/  ISETP.NE.AND P0, PT, R2, 0x1, PT ;  /* 0x000000010200780c */ /* 0x000fe40003f05270 */
[----:B------:R-:W-:-:S04]  /*0680*/  LOP3.LUT R17, R17, 0x1, RZ, 0xc0, !PT ;  /* 0x0000000111117812 */ /* 0x000fc800078ec0ff */
[----:B------:R-:W-:Y:S01]  /*0690*/  ISETP.NE.U32.AND P1, PT, R17, 0x1, PT ;  /* 0x000000011100780c */ /* 0x000fe20003f25070 */
[----:B------:R-:W1:Y:S06]  /*06a0*/  LDC.64 R8, c[0x0][0x390] ;  /* 0x0000e400ff087b82 */ /* 0x000e6c0000000a00 */
[C---:B------:R-:W-:Y:S01]  /*06b0*/  @P0 IMAD R15, R19.reuse, R3, R16 ;  /* 0x00000003130f0224 */ /* 0x040fe200078e0210 */
[----:B------:R-:W-:Y:S01]  /*06c0*/  @P0 IADD3 R13, PT, PT, R18, R19, RZ ;  /* 0x00000013120d0210 */ /* 0x000fe20007ffe0ff */
[----:B------:R-:W2:Y:S01]  /*06d0*/  LDC.64 R6, c[0x0][0x390] ;  /* 0x0000e400ff067b82 */ /* 0x000ea20000000a00 */
[----:B------:R-:W-:-:S07]  /*06e0*/  @P0 IADD3 R19, PT, PT, R19, 0x2, RZ ;  /* 0x0000000213130810 */ /* 0x000fce0007ffe0ff */
[----:B------:R-:W3:Y:S01]  /*06f0*/  LDC.64 R4, c[0x0][0x398] ;  /* 0x0000e600ff047b82 */ /* 0x000ee20000000a00 */
[----:B0-----:R-:W-:Y:S01]  /*0700*/  @P0 IMAD.WIDE R10, R15, 0x4, R10 ;  /* 0x000000040f0a0825 */ /* 0x001fe200078e020a */
[----:B------:R-:W-:-:S03]  /*0710*/  @!P1 IADD3 R15, PT, PT, R18, R19, RZ ;  /* 0x00000013120f9210 */ /* 0x000fc60007ffe0ff */
[----:B------:R-:W-:Y:S01]  /*0720*/  @!P1 IMAD R19, R19, R3, R16 ;  /* 0x0000000313139224 */ /* 0x000fe200078e0210 */
[----:B------:R-:W4:Y:S01]  /*0730*/  @P0 LDG.E R2, desc[UR6][R10.64] ;  /* 0x000000060a020981 */ /* 0x000f22000c1e1900 */
[----:B-1----:R-:W-:-:S04]  /*0740*/  @P0 IMAD.WIDE R8, R13, 0x4, R8 ;  /* 0x000000040d080825 */ /* 0x002fc800078e0208 */
[----:B------:R-:W-:Y:S01]  /*0750*/  @P0 IMAD.WIDE R12, R3, 0x4, R10 ;  /* 0x00000004030c0825 */ /* 0x000fe200078e020a */
[----:B------:R-:W4:Y:S03]  /*0760*/  @P0 LDG.E R17, desc[UR6][R8.64] ;  /* 0x0000000608110981 */ /* 0x000f26000c1e1900 */
[----:B--2---:R-:W-:Y:S01]  /*0770*/  @!P1 IMAD.WIDE R6, R15, 0x4, R6 ;  /* 0x000000040f069825 */ /* 0x004fe200078e0206 */
[----:B------:R-:W2:Y:S04]  /*0780*/  @P0 LDG.E R21, desc[UR6][R8.64+0x4] ;  /* 0x0000040608150981 */ /* 0x000ea8000c1e1900 */
[----:B------:R-:W2:Y:S01]  /*0790*/  @P0 LDG.E R12, desc[UR6][R12.64] ;  /* 0x000000060c0c0981 */ /* 0x000ea2000c1e1900 */
[----:B---3--:R-:W-:-:S03]  /*07a0*/  @!P1 IMAD.WIDE R4, R19, 0x4, R4 ;  /* 0x0000000413049825 */ /* 0x008fc600078e0204 */
[----:B------:R-:W3:Y:S04]  /*07b0*/  @!P1 LDG.E R7, desc[UR6][R6.64] ;  /* 0x0000000606079981 */ /* 0x000ee8000c1e1900 */
[----:B------:R-:W3:Y:S01]  /*07c0*/  @!P1 LDG.E R4, desc[UR6][R4.64] ;  /* 0x0000000604049981 */ /* 0x000ee2000c1e1900 */
[----:B----4-:R-:W-:-:S04]  /*07d0*/  @P0 FFMA R2, R17, R2, R26 ;  /* 0x0000000211020223 */ /* 0x010fc8000000001a */
[----:B--2---:R-:W-:-:S04]  /*07e0*/  @P0 FFMA R26, R21, R12, R2 ;  /* 0x0000000c151a0223 */ /* 0x004fc80000000002 */
[----:B---3--:R-:W-:-:S07]  /*07f0*/  @!P1 FFMA R26, R7, R4, R26 ;  /* 0x00000004071a9223 */ /* 0x008fce000000001a */
.L_x_14:
[----:B------:R-:W0:Y:S01]  /*0800*/  LDC.64 R4, c[0x0][0x3a0] ;  /* 0x0000e800ff047b82 */ /* 0x000e220000000a00 */
[----:B------:R-:W-:-:S04]  /*0810*/  IMAD R3, R0, R3, R16 ;  /* 0x0000000300037224 */ /* 0x000fc800078e0210 */
[----:B0-----:R-:W-:-:S05]  /*0820*/  IMAD.WIDE R2, R3, 0x4, R4 ;  /* 0x0000000403027825 */ /* 0x001fca00078e0204 */
[----:B------:R-:W-:Y:S01]  /*0830*/  STG.E desc[UR6][R2.64], R26 ;  /* 0x0000001a02007986 */ /* 0x000fe2000c101906 */
[----:B------:R-:W-:Y:S05]  /*0840*/  EXIT ;  /* 0x000000000000794d */ /* 0x000fea0003800000 */
.L_x_18:
        /* <DEDUP_REMOVED lines=11> */
.L_x_20:


//--------------------- .nv.shared._Z16sgemm_double_bufILi64ELi8ELi64ELi4ELi4EEvPfS0_S0_iiiiiiiii --------------------------
	.section	.nv.shared._Z16sgemm_double_bufILi64ELi8ELi64ELi4ELi4EEvPfS0_S0_iiiiiiiii,"aw",@nobits
	.sectionflags	@""
	.align	4
.nv.shared._Z16sgemm_double_bufILi64ELi8ELi64ELi4ELi4EEvPfS0_S0_iiiiiiiii:
	.zero		9216


//--------------------- .nv.shared.reserved.0     --------------------------
	.section	.nv.shared.reserved.0,"aw",@nobits
	.weak		__nv_reservedSMEM_offset_0_alias
	.size		__nv_reservedSMEM_offset_0_alias, 0, 64
	.other		__nv_reservedSMEM_offset_0_alias,@"STO_CUDA_RESERVED_SHARED STV_DEFAULT"
__nv_reservedSMEM_offset_0_alias:
	.zero		0
	.zero		64


//--------------------- .nv.constant0._Z16sgemm_double_bufILi64ELi8ELi64ELi4ELi4EEvPfS0_S0_iiiiiiiii --------------------------
	.section	.nv.constant0._Z16sgemm_double_bufILi64ELi8ELi64ELi4ELi4EEvPfS0_S0_iiiiiiiii,"a",@progbits
	.sectionflags	@""
	.align	4
.nv.constant0._Z16sgemm_double_bufILi64ELi8ELi64ELi4ELi4EEvPfS0_S0_iiiiiiiii:
	.zero		956


//--------------------- .nv.constant0._Z8sgemm_v0iiiPfS_S_ --------------------------
	.section	.nv.constant0._Z8sgemm_v0iiiPfS_S_,"a",@progbits
	.sectionflags	@""
	.align	4
.nv.constant0._Z8sgemm_v0iiiPfS_S_:
	.zero		936


//--------------------- SYMBOLS --------------------------

	.type		.nv.reservedSmem.offset0,@object
	.size		.nv.reservedSmem.offset0,0x4
	.type		.nv.reservedSmem.cap,@object
	.size		.nv.reservedSmem.cap,0x4
